	.target	sm_90a

	.elftype	@"ET_EXEC"


//--------------------- .note.nv.tkinfo           --------------------------
	.section	.note.nv.tkinfo,"",@"SHT_NOTE"
	.sectionflags	@"SHF_NOTE_NV_TKINFO"
	.tkinfo
        /*0018*/ 	.word	0x00000002
        /*0030*/ 	.string	""
        /*0030*/ 	.string	"ptxas"
        /*0030*/ 	.string	"Cuda compilation tools, release 13.0, V13.0.88"
        /*0030*/ 	.string	"Build cuda_13.0.r13.0/compiler.36424714_0"
        /*0030*/ 	.string	"-arch sm_90a -m 64 "



//--------------------- .note.nv.cuinfo           --------------------------
	.section	.note.nv.cuinfo,"",@"SHT_NOTE"
	.sectionflags	@"SHF_NOTE_NV_CUINFO"
        /*0018*/ 	.short	0x0002
        /*001a*/ 	.short	0x005a
        /*001c*/ 	.short	0x0082
	.zero		2


//--------------------- .nv.info                  --------------------------
	.section	.nv.info,"",@"SHT_CUDA_INFO"
	.align	4


	//----- nvinfo : EIATTR_REGCOUNT
	.align		4
        /*0000*/ 	.byte	0x04, 0x2f
        /*0002*/ 	.short	(.L_15 - .L_14)
	.align		4
.L_14:
        /*0004*/ 	.word	index@(_ZN7cutlass13device_kernelINS_4gemm6kernel13GemmUniversalIN4cute5tupleIJiiiiEEENS1_10collective13CollectiveMmaINS1_34MainloopSm90TmaGmmaWarpSpecializedILi25ENS5_IJNS4_1CILi1EEESB_SB_EEENS1_32KernelTmaWarpSpecializedPingpongEEENS5_IJNSA_ILi64EEENSA_ILi80EEENSA_ILi32EEEEEENS_6half_tENS5_IJlSB_lEEESJ_SK_NS4_8TiledMMAINS4_8MMA_AtomIJNS4_4SM904GMMA25MMA_64x16x16_F32F16F16_SSILNSO_5MajorE0ELSQ_0ELNSO_7ScaleInE1ELSR_1EEEEEENS4_6LayoutISC_NS5_IJNSA_ILi0EEESV_SV_EEEEENS5_IJNS4_10UnderscoreESY_SY_EEEEENS4_13SM90_TMA_LOADENS4_14ComposedLayoutINS4_7SwizzleILi2ELi4ELi3EEENS4_18smem_ptr_flag_bitsILi16EEENSU_INS5_IJNSA_ILi8EEESH_EEENS5_IJSH_SB_EEEEEEEvNS4_8identityES11_S1B_vS1C_EENS_8epilogue10collective6detail29Sm90TmaWarpSpecializedAdapterINS1F_15DefaultEpilogueISJ_SK_SK_NS1E_6thread17LinearCombinationISJ_Li1EffLNS1J_9ScaleType4KindE0ELNS_15FloatRoundStyleE2ESJ_EENS1_15EpilogueDefaultEEEEEvvEEEEvNT_6ParamsE)
        /*0008*/ 	.word	0x000000a8


	//----- nvinfo : EIATTR_FRAME_SIZE
	.align		4
.L_15:
        /*000c*/ 	.byte	0x04, 0x11
        /*000e*/ 	.short	(.L_17 - .L_16)
	.align		4
.L_16:
        /*0010*/ 	.word	index@(_ZN7cutlass13device_kernelINS_4gemm6kernel13GemmUniversalIN4cute5tupleIJiiiiEEENS1_10collective13CollectiveMmaINS1_34MainloopSm90TmaGmmaWarpSpecializedILi25ENS5_IJNS4_1CILi1EEESB_SB_EEENS1_32KernelTmaWarpSpecializedPingpongEEENS5_IJNSA_ILi64EEENSA_ILi80EEENSA_ILi32EEEEEENS_6half_tENS5_IJlSB_lEEESJ_SK_NS4_8TiledMMAINS4_8MMA_AtomIJNS4_4SM904GMMA25MMA_64x16x16_F32F16F16_SSILNSO_5MajorE0ELSQ_0ELNSO_7ScaleInE1ELSR_1EEEEEENS4_6LayoutISC_NS5_IJNSA_ILi0EEESV_SV_EEEEENS5_IJNS4_10UnderscoreESY_SY_EEEEENS4_13SM90_TMA_LOADENS4_14ComposedLayoutINS4_7SwizzleILi2ELi4ELi3EEENS4_18smem_ptr_flag_bitsILi16EEENSU_INS5_IJNSA_ILi8EEESH_EEENS5_IJSH_SB_EEEEEEEvNS4_8identityES11_S1B_vS1C_EENS_8epilogue10collective6detail29Sm90TmaWarpSpecializedAdapterINS1F_15DefaultEpilogueISJ_SK_SK_NS1E_6thread17LinearCombinationISJ_Li1EffLNS1J_9ScaleType4KindE0ELNS_15FloatRoundStyleE2ESJ_EENS1_15EpilogueDefaultEEEEEvvEEEEvNT_6ParamsE)
        /*0014*/ 	.word	0x00000008


	//----- nvinfo : EIATTR_MIN_STACK_SIZE
	.align		4
.L_17:
        /*0018*/ 	.byte	0x04, 0x12
        /*001a*/ 	.short	(.L_19 - .L_18)
	.align		4
.L_18:
        /*001c*/ 	.word	index@(_ZN7cutlass13device_kernelINS_4gemm6kernel13GemmUniversalIN4cute5tupleIJiiiiEEENS1_10collective13CollectiveMmaINS1_34MainloopSm90TmaGmmaWarpSpecializedILi25ENS5_IJNS4_1CILi1EEESB_SB_EEENS1_32KernelTmaWarpSpecializedPingpongEEENS5_IJNSA_ILi64EEENSA_ILi80EEENSA_ILi32EEEEEENS_6half_tENS5_IJlSB_lEEESJ_SK_NS4_8TiledMMAINS4_8MMA_AtomIJNS4_4SM904GMMA25MMA_64x16x16_F32F16F16_SSILNSO_5MajorE0ELSQ_0ELNSO_7ScaleInE1ELSR_1EEEEEENS4_6LayoutISC_NS5_IJNSA_ILi0EEESV_SV_EEEEENS5_IJNS4_10UnderscoreESY_SY_EEEEENS4_13SM90_TMA_LOADENS4_14ComposedLayoutINS4_7SwizzleILi2ELi4ELi3EEENS4_18smem_ptr_flag_bitsILi16EEENSU_INS5_IJNSA_ILi8EEESH_EEENS5_IJSH_SB_EEEEEEEvNS4_8identityES11_S1B_vS1C_EENS_8epilogue10collective6detail29Sm90TmaWarpSpecializedAdapterINS1F_15DefaultEpilogueISJ_SK_SK_NS1E_6thread17LinearCombinationISJ_Li1EffLNS1J_9ScaleType4KindE0ELNS_15FloatRoundStyleE2ESJ_EENS1_15EpilogueDefaultEEEEEvvEEEEvNT_6ParamsE)
        /*0020*/ 	.word	0x00000008
.L_19:


//--------------------- .nv.compat                --------------------------
	.section	.nv.compat,"",@"SHT_CUDA_COMPAT_INFO"
	.align	4
        /*0000*/ 	.byte	0x02, 0x09, 0x01, 0x00, 0x02, 0x02, 0x04, 0x00, 0x02, 0x05, 0x05, 0x00, 0x03, 0x07, 0x01, 0x01
        /*0010*/ 	.byte	0x02, 0x03, 0x01, 0x00, 0x02, 0x06, 0x01, 0x00, 0x04, 0x0b, 0x08, 0x00, 0x00, 0x00, 0x00, 0x00
        /*0020*/ 	.byte	0x00, 0x00, 0x00, 0x00


//--------------------- .nv.info._ZN7cutlass13device_kernelINS_4gemm6kernel13GemmUniversalIN4cute5tupleIJiiiiEEENS1_10collective13CollectiveMmaINS1_34MainloopSm90TmaGmmaWarpSpecializedILi25ENS5_IJNS4_1CILi1EEESB_SB_EEENS1_32KernelTmaWarpSpecializedPingpongEEENS5_IJNSA_ILi64EEENSA_ILi80EEENSA_ILi32EEEEEENS_6half_tENS5_IJlSB_lEEESJ_SK_NS4_8TiledMMAINS4_8MMA_AtomIJNS4_4SM904GMMA25MMA_64x16x16_F32F16F16_SSILNSO_5MajorE0ELSQ_0ELNSO_7ScaleInE1ELSR_1EEEEEENS4_6LayoutISC_NS5_IJNSA_ILi0EEESV_SV_EEEEENS5_IJNS4_10UnderscoreESY_SY_EEEEENS4_13SM90_TMA_LOADENS4_14ComposedLayoutINS4_7SwizzleILi2ELi4ELi3EEENS4_18smem_ptr_flag_bitsILi16EEENSU_INS5_IJNSA_ILi8EEESH_EEENS5_IJSH_SB_EEEEEEEvNS4_8identityES11_S1B_vS1C_EENS_8epilogue10collective6detail29Sm90TmaWarpSpecializedAdapterINS1F_15DefaultEpilogueISJ_SK_SK_NS1E_6thread17LinearCombinationISJ_Li1EffLNS1J_9ScaleType4KindE0ELNS_15FloatRoundStyleE2ESJ_EENS1_15EpilogueDefaultEEEEEvvEEEEvNT_6ParamsE --------------------------
	.section	.nv.info._ZN7cutlass13device_kernelINS_4gemm6kernel13GemmUniversalIN4cute5tupleIJiiiiEEENS1_10collective13CollectiveMmaINS1_34MainloopSm90TmaGmmaWarpSpecializedILi25ENS5_IJNS4_1CILi1EEESB_SB_EEENS1_32KernelTmaWarpSpecializedPingpongEEENS5_IJNSA_ILi64EEENSA_ILi80EEENSA_ILi32EEEEEENS_6half_tENS5_IJlSB_lEEESJ_SK_NS4_8TiledMMAINS4_8MMA_AtomIJNS4_4SM904GMMA25MMA_64x16x16_F32F16F16_SSILNSO_5MajorE0ELSQ_0ELNSO_7ScaleInE1ELSR_1EEEEEENS4_6LayoutISC_NS5_IJNSA_ILi0EEESV_SV_EEEEENS5_IJNS4_10UnderscoreESY_SY_EEEEENS4_13SM90_TMA_LOADENS4_14ComposedLayoutINS4_7SwizzleILi2ELi4ELi3EEENS4_18smem_ptr_flag_bitsILi16EEENSU_INS5_IJNSA_ILi8EEESH_EEENS5_IJSH_SB_EEEEEEEvNS4_8identityES11_S1B_vS1C_EENS_8epilogue10collective6detail29Sm90TmaWarpSpecializedAdapterINS1F_15DefaultEpilogueISJ_SK_SK_NS1E_6thread17LinearCombinationISJ_Li1EffLNS1J_9ScaleType4KindE0ELNS_15FloatRoundStyleE2ESJ_EENS1_15EpilogueDefaultEEEEEvvEEEEvNT_6ParamsE,"",@"SHT_CUDA_INFO"
	.sectionflags	@""
	.align	4


	//----- nvinfo : EIATTR_CUDA_API_VERSION
	.align		4
        /*0000*/ 	.byte	0x04, 0x37
        /*0002*/ 	.short	(.L_21 - .L_20)
.L_20:
        /*0004*/ 	.word	0x00000082


	//----- nvinfo : EIATTR_KPARAM_INFO
	.align		4
.L_21:
        /*0008*/ 	.byte	0x04, 0x17
        /*000a*/ 	.short	(.L_23 - .L_22)
.L_22:
        /*000c*/ 	.word	0x00000000
        /*0010*/ 	.short	0x0000
        /*0012*/ 	.short	0x0070
        /*0014*/ 	.byte	0x00, 0xf0, 0x01, 0x10


	//----- nvinfo : EIATTR_SPARSE_MMA_MASK
	.align		4
.L_23:
        /*0018*/ 	.byte	0x03, 0x50
        /*001a*/ 	.short	0x0000


	//----- nvinfo : EIATTR_MAXREG_COUNT
	.align		4
        /*001c*/ 	.byte	0x03, 0x1b
        /*001e*/ 	.short	0x00a8


	//----- nvinfo : EIATTR_NUM_BARRIERS
	.align		4
        /*0020*/ 	.byte	0x02, 0x4c
        /*0022*/ 	.byte	0x01
	.zero		1


	//----- nvinfo : EIATTR_EXTERNS
	.align		4
        /*0024*/ 	.byte	0x04, 0x0f
        /*0026*/ 	.short	(.L_25 - .L_24)


	//   ....[0]....
	.align		4
.L_24:
        /*0028*/ 	.word	index@(__assertfail)


	//----- nvinfo : EIATTR_ANNOTATIONS
	.align		4
.L_25:
        /*002c*/ 	.byte	0x04, 0x55
        /*002e*/ 	.short	(.L_27 - .L_26)


	//   ....[0]....
.L_26:
        /*0030*/ 	.word	0x00000001
        /*0034*/ 	.byte	0xa0, 0x0d, 0x00, 0x00, 0x01, 0x00, 0x00, 0x00, 0xc0, 0x14, 0x00, 0x00, 0x01, 0x00, 0x00, 0x00
        /*0044*/ 	.byte	0x20, 0x51, 0x00, 0x00, 0x01, 0x00, 0x00, 0x00, 0xc0, 0x5c, 0x00, 0x00


	//----- nvinfo : EIATTR_MERCURY_ISA_VERSION
	.align		4
.L_27:
        /*0050*/ 	.byte	0x03, 0x5f
        /*0052*/ 	.short	0x0101


	//----- nvinfo : EIATTR_INT_WARP_WIDE_INSTR_OFFSETS
	.align		4
        /*0054*/ 	.byte	0x04, 0x31
        /*0056*/ 	.short	(.L_29 - .L_28)


	//   ....[0]....
.L_28:
        /*0058*/ 	.word	0x00000700


	//   ....[1]....
        /*005c*/ 	.word	0x00000720


	//   ....[2]....
        /*0060*/ 	.word	0x000007a0


	//   ....[3]....
        /*0064*/ 	.word	0x000007b0


	//   ....[4]....
        /*0068*/ 	.word	0x000007c0


	//   ....[5]....
        /*006c*/ 	.word	0x000007e0


	//   ....[6]....
        /*0070*/ 	.word	0x00000830


	//   ....[7]....
        /*0074*/ 	.word	0x00000850


	//----- nvinfo : EIATTR_COOP_GROUP_MASK_REGIDS
	.align		4
.L_29:
        /*0078*/ 	.byte	0x04, 0x29
        /*007a*/ 	.short	(.L_31 - .L_30)


	//   ....[0]....
.L_30:
        /*007c*/ 	.word	0xffffffff


	//   ....[1]....
        /*0080*/ 	.word	0xffffffff


	//   ....[2]....
        /*0084*/ 	.word	0xffffffff


	//   ....[3]....
        /*0088*/ 	.word	0xffffffff


	//   ....[4]....
        /*008c*/ 	.word	0xffffffff


	//   ....[5]....
        /*0090*/ 	.word	0xffffffff


	//----- nvinfo : EIATTR_COOP_GROUP_INSTR_OFFSETS
	.align		4
.L_31:
        /*0094*/ 	.byte	0x04, 0x28
        /*0096*/ 	.short	(.L_33 - .L_32)


	//   ....[0]....
.L_32:
        /*0098*/ 	.word	0x00000070


	//   ....[1]....
        /*009c*/ 	.word	0x00000080


	//   ....[2]....
        /*00a0*/ 	.word	0x00000140


	//   ....[3]....
        /*00a4*/ 	.word	0x000005a0


	//   ....[4]....
        /*00a8*/ 	.word	0x000005e0


	//   ....[5]....
        /*00ac*/ 	.word	0x00000620


	//----- nvinfo : EIATTR_REG_RECONFIG
	.align		4
.L_33:
        /*00b0*/ 	.byte	0x01, 0x54
	.zero		2


	//----- nvinfo : EIATTR_SYSCALL_OFFSETS
	.align		4
        /*00b4*/ 	.byte	0x04, 0x46
        /*00b6*/ 	.short	(.L_35 - .L_34)


	//   ....[0]....
.L_34:
        /*00b8*/ 	.word	0x000019a0


	//----- nvinfo : EIATTR_MBARRIER_INSTR_OFFSETS
	.align		4
.L_35:
        /*00bc*/ 	.byte	0x04, 0x39
        /*00be*/ 	.short	(.L_37 - .L_36)


	//   ....[0]....
.L_36:
        /*00c0*/ 	.word	0x00000260
        /*00c4*/ 	.word	0x000000ff
        /*00c8*/ 	.word	0x00000000
        /*00cc*/ 	.short	0x0100
        /*00ce*/ 	.byte	0x08
	.zero		1


	//   ....[1]....
        /*00d0*/ 	.word	0x00000270
        /*00d4*/ 	.word	0x000000ff
        /*00d8*/ 	.word	0x000000c8
        /*00dc*/ 	.short	0x0100
        /*00de*/ 	.byte	0x08
	.zero		1


	//   ....[2]....
        /*00e0*/ 	.word	0x00000280
        /*00e4*/ 	.word	0x000000ff
        /*00e8*/ 	.word	0x00000008
        /*00ec*/ 	.short	0x0100
        /*00ee*/ 	.byte	0x08
	.zero		1


	//   ....[3]....
        /*00f0*/ 	.word	0x00000290
        /*00f4*/ 	.word	0x000000ff
        /*00f8*/ 	.word	0x000000d0
        /*00fc*/ 	.short	0x0100
        /*00fe*/ 	.byte	0x08
	.zero		1


	//   ....[4]....
        /*0100*/ 	.word	0x000002a0
        /*0104*/ 	.word	0x000000ff
        /*0108*/ 	.word	0x00000010
        /*010c*/ 	.short	0x0100
        /*010e*/ 	.byte	0x08
	.zero		1


	//   ....[5]....
        /*0110*/ 	.word	0x000002b0
        /*0114*/ 	.word	0x000000ff
        /*0118*/ 	.word	0x000000d8
        /*011c*/ 	.short	0x0100
        /*011e*/ 	.byte	0x08
	.zero		1


	//   ....[6]....
        /*0120*/ 	.word	0x000002c0
        /*0124*/ 	.word	0x000000ff
        /*0128*/ 	.word	0x00000018
        /*012c*/ 	.short	0x0100
        /*012e*/ 	.byte	0x08
	.zero		1


	//   ....[7]....
        /*0130*/ 	.word	0x000002d0
        /*0134*/ 	.word	0x000000ff
        /*0138*/ 	.word	0x000000e0
        /*013c*/ 	.short	0x0100
        /*013e*/ 	.byte	0x08
	.zero		1


	//   ....[8]....
        /*0140*/ 	.word	0x000002e0
        /*0144*/ 	.word	0x000000ff
        /*0148*/ 	.word	0x00000020
        /*014c*/ 	.short	0x0100
        /*014e*/ 	.byte	0x08
	.zero		1


	//   ....[9]....
        /*0150*/ 	.word	0x000002f0
        /*0154*/ 	.word	0x000000ff
        /*0158*/ 	.word	0x000000e8
        /*015c*/ 	.short	0x0100
        /*015e*/ 	.byte	0x08
	.zero		1


	//   ....[10]....
        /*0160*/ 	.word	0x00000300
        /*0164*/ 	.word	0x000000ff
        /*0168*/ 	.word	0x00000028
        /*016c*/ 	.short	0x0100
        /*016e*/ 	.byte	0x08
	.zero		1


	//   ....[11]....
        /*0170*/ 	.word	0x00000310
        /*0174*/ 	.word	0x000000ff
        /*0178*/ 	.word	0x000000f0
        /*017c*/ 	.short	0x0100
        /*017e*/ 	.byte	0x08
	.zero		1


	//   ....[12]....
        /*0180*/ 	.word	0x00000320
        /*0184*/ 	.word	0x000000ff
        /*0188*/ 	.word	0x00000030
        /*018c*/ 	.short	0x0100
        /*018e*/ 	.byte	0x08
	.zero		1


	//   ....[13]....
        /*0190*/ 	.word	0x00000330
        /*0194*/ 	.word	0x000000ff
        /*0198*/ 	.word	0x000000f8
        /*019c*/ 	.short	0x0100
        /*019e*/ 	.byte	0x08
	.zero		1


	//   ....[14]....
        /*01a0*/ 	.word	0x00000340
        /*01a4*/ 	.word	0x000000ff
        /*01a8*/ 	.word	0x00000038
        /*01ac*/ 	.short	0x0100
        /*01ae*/ 	.byte	0x08
	.zero		1


	//   ....[15]....
        /*01b0*/ 	.word	0x00000350
        /*01b4*/ 	.word	0x000000ff
        /*01b8*/ 	.word	0x00000100
        /*01bc*/ 	.short	0x0100
        /*01be*/ 	.byte	0x08
	.zero		1


	//   ....[16]....
        /*01c0*/ 	.word	0x00000360
        /*01c4*/ 	.word	0x000000ff
        /*01c8*/ 	.word	0x00000040
        /*01cc*/ 	.short	0x0100
        /*01ce*/ 	.byte	0x08
	.zero		1


	//   ....[17]....
        /*01d0*/ 	.word	0x00000370
        /*01d4*/ 	.word	0x000000ff
        /*01d8*/ 	.word	0x00000108
        /*01dc*/ 	.short	0x0100
        /*01de*/ 	.byte	0x08
	.zero		1


	//   ....[18]....
        /*01e0*/ 	.word	0x00000380
        /*01e4*/ 	.word	0x000000ff
        /*01e8*/ 	.word	0x00000048
        /*01ec*/ 	.short	0x0100
        /*01ee*/ 	.byte	0x08
	.zero		1


	//   ....[19]....
        /*01f0*/ 	.word	0x00000390
        /*01f4*/ 	.word	0x000000ff
        /*01f8*/ 	.word	0x00000110
        /*01fc*/ 	.short	0x0100
        /*01fe*/ 	.byte	0x08
	.zero		1


	//   ....[20]....
        /*0200*/ 	.word	0x000003a0
        /*0204*/ 	.word	0x000000ff
        /*0208*/ 	.word	0x00000050
        /*020c*/ 	.short	0x0100
        /*020e*/ 	.byte	0x08
	.zero		1


	//   ....[21]....
        /*0210*/ 	.word	0x000003b0
        /*0214*/ 	.word	0x000000ff
        /*0218*/ 	.word	0x00000118
        /*021c*/ 	.short	0x0100
        /*021e*/ 	.byte	0x08
	.zero		1


	//   ....[22]....
        /*0220*/ 	.word	0x000003c0
        /*0224*/ 	.word	0x000000ff
        /*0228*/ 	.word	0x00000058
        /*022c*/ 	.short	0x0100
        /*022e*/ 	.byte	0x08
	.zero		1


	//   ....[23]....
        /*0230*/ 	.word	0x000003d0
        /*0234*/ 	.word	0x000000ff
        /*0238*/ 	.word	0x00000120
        /*023c*/ 	.short	0x0100
        /*023e*/ 	.byte	0x08
	.zero		1


	//   ....[24]....
        /*0240*/ 	.word	0x000003e0
        /*0244*/ 	.word	0x000000ff
        /*0248*/ 	.word	0x00000060
        /*024c*/ 	.short	0x0100
        /*024e*/ 	.byte	0x08
	.zero		1


	//   ....[25]....
        /*0250*/ 	.word	0x000003f0
        /*0254*/ 	.word	0x000000ff
        /*0258*/ 	.word	0x00000128
        /*025c*/ 	.short	0x0100
        /*025e*/ 	.byte	0x08
	.zero		1


	//   ....[26]....
        /*0260*/ 	.word	0x00000400
        /*0264*/ 	.word	0x000000ff
        /*0268*/ 	.word	0x00000068
        /*026c*/ 	.short	0x0100
        /*026e*/ 	.byte	0x08
	.zero		1


	//   ....[27]....
        /*0270*/ 	.word	0x00000410
        /*0274*/ 	.word	0x000000ff
        /*0278*/ 	.word	0x00000130
        /*027c*/ 	.short	0x0100
        /*027e*/ 	.byte	0x08
	.zero		1


	//   ....[28]....
        /*0280*/ 	.word	0x00000420
        /*0284*/ 	.word	0x000000ff
        /*0288*/ 	.word	0x00000070
        /*028c*/ 	.short	0x0100
        /*028e*/ 	.byte	0x08
	.zero		1


	//   ....[29]....
        /*0290*/ 	.word	0x00000430
        /*0294*/ 	.word	0x000000ff
        /*0298*/ 	.word	0x00000138
        /*029c*/ 	.short	0x0100
        /*029e*/ 	.byte	0x08
	.zero		1


	//   ....[30]....
        /*02a0*/ 	.word	0x00000440
        /*02a4*/ 	.word	0x000000ff
        /*02a8*/ 	.word	0x00000078
        /*02ac*/ 	.short	0x0100
        /*02ae*/ 	.byte	0x08
	.zero		1


	//   ....[31]....
        /*02b0*/ 	.word	0x00000450
        /*02b4*/ 	.word	0x000000ff
        /*02b8*/ 	.word	0x00000140
        /*02bc*/ 	.short	0x0100
        /*02be*/ 	.byte	0x08
	.zero		1


	//   ....[32]....
        /*02c0*/ 	.word	0x00000460
        /*02c4*/ 	.word	0x000000ff
        /*02c8*/ 	.word	0x00000080
        /*02cc*/ 	.short	0x0100
        /*02ce*/ 	.byte	0x08
	.zero		1


	//   ....[33]....
        /*02d0*/ 	.word	0x00000470
        /*02d4*/ 	.word	0x000000ff
        /*02d8*/ 	.word	0x00000148
        /*02dc*/ 	.short	0x0100
        /*02de*/ 	.byte	0x08
	.zero		1


	//   ....[34]....
        /*02e0*/ 	.word	0x00000480
        /*02e4*/ 	.word	0x000000ff
        /*02e8*/ 	.word	0x00000088
        /*02ec*/ 	.short	0x0100
        /*02ee*/ 	.byte	0x08
	.zero		1


	//   ....[35]....
        /*02f0*/ 	.word	0x00000490
        /*02f4*/ 	.word	0x000000ff
        /*02f8*/ 	.word	0x00000150
        /*02fc*/ 	.short	0x0100
        /*02fe*/ 	.byte	0x08
	.zero		1


	//   ....[36]....
        /*0300*/ 	.word	0x000004a0
        /*0304*/ 	.word	0x000000ff
        /*0308*/ 	.word	0x00000090
        /*030c*/ 	.short	0x0100
        /*030e*/ 	.byte	0x08
	.zero		1


	//   ....[37]....
        /*0310*/ 	.word	0x000004b0
        /*0314*/ 	.word	0x000000ff
        /*0318*/ 	.word	0x00000158
        /*031c*/ 	.short	0x0100
        /*031e*/ 	.byte	0x08
	.zero		1


	//   ....[38]....
        /*0320*/ 	.word	0x000004c0
        /*0324*/ 	.word	0x000000ff
        /*0328*/ 	.word	0x00000098
        /*032c*/ 	.short	0x0100
        /*032e*/ 	.byte	0x08
	.zero		1


	//   ....[39]....
        /*0330*/ 	.word	0x000004d0
        /*0334*/ 	.word	0x000000ff
        /*0338*/ 	.word	0x00000160
        /*033c*/ 	.short	0x0100
        /*033e*/ 	.byte	0x08
	.zero		1


	//   ....[40]....
        /*0340*/ 	.word	0x000004e0
        /*0344*/ 	.word	0x000000ff
        /*0348*/ 	.word	0x000000a0
        /*034c*/ 	.short	0x0100
        /*034e*/ 	.byte	0x08
	.zero		1


	//   ....[41]....
        /*0350*/ 	.word	0x000004f0
        /*0354*/ 	.word	0x000000ff
        /*0358*/ 	.word	0x00000168
        /*035c*/ 	.short	0x0100
        /*035e*/ 	.byte	0x08
	.zero		1


	//   ....[42]....
        /*0360*/ 	.word	0x00000500
        /*0364*/ 	.word	0x000000ff
        /*0368*/ 	.word	0x000000a8
        /*036c*/ 	.short	0x0100
        /*036e*/ 	.byte	0x08
	.zero		1


	//   ....[43]....
        /*0370*/ 	.word	0x00000510
        /*0374*/ 	.word	0x000000ff
        /*0378*/ 	.word	0x00000170
        /*037c*/ 	.short	0x0100
        /*037e*/ 	.byte	0x08
	.zero		1


	//   ....[44]....
        /*0380*/ 	.word	0x00000520
        /*0384*/ 	.word	0x000000ff
        /*0388*/ 	.word	0x000000b0
        /*038c*/ 	.short	0x0100
        /*038e*/ 	.byte	0x08
	.zero		1


	//   ....[45]....
        /*0390*/ 	.word	0x00000530
        /*0394*/ 	.word	0x000000ff
        /*0398*/ 	.word	0x00000178
        /*039c*/ 	.short	0x0100
        /*039e*/ 	.byte	0x08
	.zero		1


	//   ....[46]....
        /*03a0*/ 	.word	0x00000540
        /*03a4*/ 	.word	0x000000ff
        /*03a8*/ 	.word	0x000000b8
        /*03ac*/ 	.short	0x0100
        /*03ae*/ 	.byte	0x08
	.zero		1


	//   ....[47]....
        /*03b0*/ 	.word	0x00000550
        /*03b4*/ 	.word	0x000000ff
        /*03b8*/ 	.word	0x00000180
        /*03bc*/ 	.short	0x0100
        /*03be*/ 	.byte	0x08
	.zero		1


	//   ....[48]....
        /*03c0*/ 	.word	0x00000560
        /*03c4*/ 	.word	0x000000ff
        /*03c8*/ 	.word	0x000000c0
        /*03cc*/ 	.short	0x0100
        /*03ce*/ 	.byte	0x08
	.zero		1


	//   ....[49]....
        /*03d0*/ 	.word	0x00000570
        /*03d4*/ 	.word	0x000000ff
        /*03d8*/ 	.word	0x00000188
        /*03dc*/ 	.short	0x0100
        /*03de*/ 	.byte	0x08
	.zero		1


	//   ....[50]....
        /*03e0*/ 	.word	0x00000890
        /*03e4*/ 	.word	0x000000ff
        /*03e8*/ 	.word	0x000001c0
        /*03ec*/ 	.short	0x0100
        /*03ee*/ 	.byte	0x08
	.zero		1


	//   ....[51]....
        /*03f0*/ 	.word	0x00000900
        /*03f4*/ 	.word	0x000000ff
        /*03f8*/ 	.word	0x000001c8
        /*03fc*/ 	.short	0x0100
        /*03fe*/ 	.byte	0x08
	.zero		1


	//   ....[52]....
        /*0400*/ 	.word	0x00000920
        /*0404*/ 	.word	0x000000ff
        /*0408*/ 	.word	0x000001a0
        /*040c*/ 	.short	0x0100
        /*040e*/ 	.byte	0x09
	.zero		1


	//   ....[53]....
        /*0410*/ 	.word	0x00000930
        /*0414*/ 	.word	0x000000ff
        /*0418*/ 	.word	0x000001a8
        /*041c*/ 	.short	0x0100
        /*041e*/ 	.byte	0x09
	.zero		1


	//   ....[54]....
        /*0420*/ 	.word	0x00000940
        /*0424*/ 	.word	0x000000ff
        /*0428*/ 	.word	0x000001b0
        /*042c*/ 	.short	0x0100
        /*042e*/ 	.byte	0x09
	.zero		1


	//   ....[55]....
        /*0430*/ 	.word	0x00000950
        /*0434*/ 	.word	0x000000ff
        /*0438*/ 	.word	0x000001b8
        /*043c*/ 	.short	0x0100
        /*043e*/ 	.byte	0x09
	.zero		1


	//   ....[56]....
        /*0440*/ 	.word	0x00001860
        /*0444*/ 	.word	0x000000ff
        /*0448*/ 	.word	0xfffffff8
        /*044c*/ 	.short	0x010a
        /*044e*/ 	.byte	0x2b
	.zero		1


	//   ....[57]....
        /*0450*/ 	.word	0x00001a20
        /*0454*/ 	.word	0x00000003
        /*0458*/ 	.word	0x00000000
        /*045c*/ 	.short	0x010a
        /*045e*/ 	.byte	0x3f
	.zero		1


	//   ....[58]....
        /*0460*/ 	.word	0x00001a60
        /*0464*/ 	.word	0x00000003
        /*0468*/ 	.word	0x00000000
        /*046c*/ 	.short	0x010a
        /*046e*/ 	.byte	0x3f
	.zero		1


	//   ....[59]....
        /*0470*/ 	.word	0x00001f80
        /*0474*/ 	.word	0x000000ff
        /*0478*/ 	.word	0x00000000
        /*047c*/ 	.short	0x010a
        /*047e*/ 	.byte	0x04
	.zero		1


	//   ....[60]....
        /*0480*/ 	.word	0x00001fc0
        /*0484*/ 	.word	0x000000ff
        /*0488*/ 	.word	0x00000000
        /*048c*/ 	.short	0x010a
        /*048e*/ 	.byte	0x04
	.zero		1


	//   ....[61]....
        /*0490*/ 	.word	0x00002440
        /*0494*/ 	.word	0x000000ff
        /*0498*/ 	.word	0x00000000
        /*049c*/ 	.short	0x0101
        /*049e*/ 	.byte	0x04
	.zero		1


	//   ....[62]....
        /*04a0*/ 	.word	0x00002540
        /*04a4*/ 	.word	0x00000003
        /*04a8*/ 	.word	0x00000000
        /*04ac*/ 	.short	0x0101
        /*04ae*/ 	.byte	0x30
	.zero		1


	//   ....[63]....
        /*04b0*/ 	.word	0x00002610
        /*04b4*/ 	.word	0x000000ff
        /*04b8*/ 	.word	0x00000000
        /*04bc*/ 	.short	0x0101
        /*04be*/ 	.byte	0x06
	.zero		1


	//   ....[64]....
        /*04c0*/ 	.word	0x00002680
        /*04c4*/ 	.word	0x000000ff
        /*04c8*/ 	.word	0x00000008
        /*04cc*/ 	.short	0x010a
        /*04ce*/ 	.byte	0x2b
	.zero		1


	//   ....[65]....
        /*04d0*/ 	.word	0x00005160
        /*04d4*/ 	.word	0x00000000
        /*04d8*/ 	.word	0x00000000
        /*04dc*/ 	.short	0x0101
        /*04de*/ 	.byte	0x30
	.zero		1


	//   ....[66]....
        /*04e0*/ 	.word	0x00005a30
        /*04e4*/ 	.word	0x0000000b
        /*04e8*/ 	.word	0x000000c8
        /*04ec*/ 	.short	0x010a
        /*04ee*/ 	.byte	0x3f
	.zero		1


	//   ....[67]....
        /*04f0*/ 	.word	0x00005df0
        /*04f4*/ 	.word	0x00000006
        /*04f8*/ 	.word	0x000001c8
        /*04fc*/ 	.short	0x0101
        /*04fe*/ 	.byte	0x3f
	.zero		1


	//   ....[68]....
        /*0500*/ 	.word	0x00006510
        /*0504*/ 	.word	0x00000007
        /*0508*/ 	.word	0x00000000
        /*050c*/ 	.short	0x010a
        /*050e*/ 	.byte	0x3f
	.zero		1


	//   ....[69]....
        /*0510*/ 	.word	0x00006590
        /*0514*/ 	.word	0x00000006
        /*0518*/ 	.word	0x00000000
        /*051c*/ 	.short	0x010a
        /*051e*/ 	.byte	0x3f
	.zero		1


	//   ....[70]....
        /*0520*/ 	.word	0x00006620
        /*0524*/ 	.word	0x00000007
        /*0528*/ 	.word	0x00000000
        /*052c*/ 	.short	0x010a
        /*052e*/ 	.byte	0x3f
	.zero		1


	//   ....[71]....
        /*0530*/ 	.word	0x000066b0
        /*0534*/ 	.word	0x00000006
        /*0538*/ 	.word	0x00000000
        /*053c*/ 	.short	0x010a
        /*053e*/ 	.byte	0x3f
	.zero		1


	//   ....[72]....
        /*0540*/ 	.word	0x00006740
        /*0544*/ 	.word	0x00000007
        /*0548*/ 	.word	0x00000000
        /*054c*/ 	.short	0x010a
        /*054e*/ 	.byte	0x3f
	.zero		1


	//   ....[73]....
        /*0550*/ 	.word	0x000067d0
        /*0554*/ 	.word	0x00000006
        /*0558*/ 	.word	0x00000000
        /*055c*/ 	.short	0x010a
        /*055e*/ 	.byte	0x3f
	.zero		1


	//   ....[74]....
        /*0560*/ 	.word	0x00006860
        /*0564*/ 	.word	0x00000007
        /*0568*/ 	.word	0x00000000
        /*056c*/ 	.short	0x010a
        /*056e*/ 	.byte	0x3f
	.zero		1


	//   ....[75]....
        /*0570*/ 	.word	0x000068f0
        /*0574*/ 	.word	0x00000006
        /*0578*/ 	.word	0x00000000
        /*057c*/ 	.short	0x010a
        /*057e*/ 	.byte	0x3f
	.zero		1


	//   ....[76]....
        /*0580*/ 	.word	0x00006980
        /*0584*/ 	.word	0x00000007
        /*0588*/ 	.word	0x00000000
        /*058c*/ 	.short	0x010a
        /*058e*/ 	.byte	0x3f
	.zero		1


	//   ....[77]....
        /*0590*/ 	.word	0x00006a10
        /*0594*/ 	.word	0x00000006
        /*0598*/ 	.word	0x00000000
        /*059c*/ 	.short	0x010a
        /*059e*/ 	.byte	0x3f
	.zero		1


	//   ....[78]....
        /*05a0*/ 	.word	0x00006aa0
        /*05a4*/ 	.word	0x00000007
        /*05a8*/ 	.word	0x00000000
        /*05ac*/ 	.short	0x010a
        /*05ae*/ 	.byte	0x3f
	.zero		1


	//   ....[79]....
        /*05b0*/ 	.word	0x00006b30
        /*05b4*/ 	.word	0x00000006
        /*05b8*/ 	.word	0x00000000
        /*05bc*/ 	.short	0x010a
        /*05be*/ 	.byte	0x3f
	.zero		1


	//   ....[80]....
        /*05c0*/ 	.word	0x00006bc0
        /*05c4*/ 	.word	0x00000007
        /*05c8*/ 	.word	0x00000000
        /*05cc*/ 	.short	0x010a
        /*05ce*/ 	.byte	0x3f
	.zero		1


	//   ....[81]....
        /*05d0*/ 	.word	0x00006c50
        /*05d4*/ 	.word	0x00000006
        /*05d8*/ 	.word	0x00000000
        /*05dc*/ 	.short	0x010a
        /*05de*/ 	.byte	0x3f
	.zero		1


	//   ....[82]....
        /*05e0*/ 	.word	0x00006ce0
        /*05e4*/ 	.word	0x00000007
        /*05e8*/ 	.word	0x00000000
        /*05ec*/ 	.short	0x010a
        /*05ee*/ 	.byte	0x3f
	.zero		1


	//   ....[83]....
        /*05f0*/ 	.word	0x00006d70
        /*05f4*/ 	.word	0x00000006
        /*05f8*/ 	.word	0x00000000
        /*05fc*/ 	.short	0x010a
        /*05fe*/ 	.byte	0x3f
	.zero		1


	//   ....[84]....
        /*0600*/ 	.word	0x00006e00
        /*0604*/ 	.word	0x00000007
        /*0608*/ 	.word	0x00000000
        /*060c*/ 	.short	0x010a
        /*060e*/ 	.byte	0x3f
	.zero		1


	//   ....[85]....
        /*0610*/ 	.word	0x00006e90
        /*0614*/ 	.word	0x00000006
        /*0618*/ 	.word	0x00000000
        /*061c*/ 	.short	0x010a
        /*061e*/ 	.byte	0x3f
	.zero		1


	//   ....[86]....
        /*0620*/ 	.word	0x00006f20
        /*0624*/ 	.word	0x00000007
        /*0628*/ 	.word	0x00000000
        /*062c*/ 	.short	0x010a
        /*062e*/ 	.byte	0x3f
	.zero		1


	//   ....[87]....
        /*0630*/ 	.word	0x00006fb0
        /*0634*/ 	.word	0x00000006
        /*0638*/ 	.word	0x00000000
        /*063c*/ 	.short	0x010a
        /*063e*/ 	.byte	0x3f
	.zero		1


	//   ....[88]....
        /*0640*/ 	.word	0x00007040
        /*0644*/ 	.word	0x00000007
        /*0648*/ 	.word	0x00000000
        /*064c*/ 	.short	0x010a
        /*064e*/ 	.byte	0x3f
	.zero		1


	//   ....[89]....
        /*0650*/ 	.word	0x000070d0
        /*0654*/ 	.word	0x00000006
        /*0658*/ 	.word	0x00000000
        /*065c*/ 	.short	0x010a
        /*065e*/ 	.byte	0x3f
	.zero		1


	//   ....[90]....
        /*0660*/ 	.word	0x00007160
        /*0664*/ 	.word	0x00000007
        /*0668*/ 	.word	0x00000000
        /*066c*/ 	.short	0x010a
        /*066e*/ 	.byte	0x3f
	.zero		1


	//   ....[91]....
        /*0670*/ 	.word	0x000071f0
        /*0674*/ 	.word	0x00000006
        /*0678*/ 	.word	0x00000000
        /*067c*/ 	.short	0x010a
        /*067e*/ 	.byte	0x3f
	.zero		1


	//   ....[92]....
        /*0680*/ 	.word	0x00007280
        /*0684*/ 	.word	0x00000005
        /*0688*/ 	.word	0x00000000
        /*068c*/ 	.short	0x010a
        /*068e*/ 	.byte	0x3f
	.zero		1


	//   ....[93]....
        /*0690*/ 	.word	0x000072f0
        /*0694*/ 	.word	0x00000003
        /*0698*/ 	.word	0xfffffff8
        /*069c*/ 	.short	0x010a
        /*069e*/ 	.byte	0x3f
	.zero		1


	//   ....[94]....
        /*06a0*/ 	.word	0x00007340
        /*06a4*/ 	.word	0x00000003
        /*06a8*/ 	.word	0x00000000
        /*06ac*/ 	.short	0x010a
        /*06ae*/ 	.byte	0x3f
	.zero		1


	//   ....[95]....
        /*06b0*/ 	.word	0x000073a0
        /*06b4*/ 	.word	0x00000004
        /*06b8*/ 	.word	0x00000000
        /*06bc*/ 	.short	0x010a
        /*06be*/ 	.byte	0x3f
	.zero		1


	//   ....[96]....
        /*06c0*/ 	.word	0x00007400
        /*06c4*/ 	.word	0x00000003
        /*06c8*/ 	.word	0x00000008
        /*06cc*/ 	.short	0x010a
        /*06ce*/ 	.byte	0x3f
	.zero		1


	//   ....[97]....
        /*06d0*/ 	.word	0x000074d0
        /*06d4*/ 	.word	0x0000000b
        /*06d8*/ 	.word	0x000000c8
        /*06dc*/ 	.short	0x010a
        /*06de*/ 	.byte	0x3f
	.zero		1


	//   ....[98]....
        /*06e0*/ 	.word	0x000075a0
        /*06e4*/ 	.word	0x00000007
        /*06e8*/ 	.word	0x00000000
        /*06ec*/ 	.short	0x010a
        /*06ee*/ 	.byte	0x3f
	.zero		1


	//   ....[99]....
        /*06f0*/ 	.word	0x000075f0
        /*06f4*/ 	.word	0x00000006
        /*06f8*/ 	.word	0x00000000
        /*06fc*/ 	.short	0x010a
        /*06fe*/ 	.byte	0x3f
	.zero		1


	//   ....[100]....
        /*0700*/ 	.word	0x00007640
        /*0704*/ 	.word	0x00000007
        /*0708*/ 	.word	0x00000000
        /*070c*/ 	.short	0x010a
        /*070e*/ 	.byte	0x3f
	.zero		1


	//   ....[101]....
        /*0710*/ 	.word	0x00007690
        /*0714*/ 	.word	0x00000006
        /*0718*/ 	.word	0x00000000
        /*071c*/ 	.short	0x010a
        /*071e*/ 	.byte	0x3f
	.zero		1


	//   ....[102]....
        /*0720*/ 	.word	0x000076e0
        /*0724*/ 	.word	0x00000007
        /*0728*/ 	.word	0x00000000
        /*072c*/ 	.short	0x010a
        /*072e*/ 	.byte	0x3f
	.zero		1


	//   ....[103]....
        /*0730*/ 	.word	0x00007730
        /*0734*/ 	.word	0x00000006
        /*0738*/ 	.word	0x00000000
        /*073c*/ 	.short	0x010a
        /*073e*/ 	.byte	0x3f
	.zero		1


	//   ....[104]....
        /*0740*/ 	.word	0x00007780
        /*0744*/ 	.word	0x00000007
        /*0748*/ 	.word	0x00000000
        /*074c*/ 	.short	0x010a
        /*074e*/ 	.byte	0x3f
	.zero		1


	//   ....[105]....
        /*0750*/ 	.word	0x000077d0
        /*0754*/ 	.word	0x00000006
        /*0758*/ 	.word	0x00000000
        /*075c*/ 	.short	0x010a
        /*075e*/ 	.byte	0x3f
	.zero		1


	//   ....[106]....
        /*0760*/ 	.word	0x00007820
        /*0764*/ 	.word	0x00000007
        /*0768*/ 	.word	0x00000000
        /*076c*/ 	.short	0x010a
        /*076e*/ 	.byte	0x3f
	.zero		1


	//   ....[107]....
        /*0770*/ 	.word	0x00007870
        /*0774*/ 	.word	0x00000006
        /*0778*/ 	.word	0x00000000
        /*077c*/ 	.short	0x010a
        /*077e*/ 	.byte	0x3f
	.zero		1


	//   ....[108]....
        /*0780*/ 	.word	0x000078c0
        /*0784*/ 	.word	0x00000007
        /*0788*/ 	.word	0x00000000
        /*078c*/ 	.short	0x010a
        /*078e*/ 	.byte	0x3f
	.zero		1


	//   ....[109]....
        /*0790*/ 	.word	0x00007910
        /*0794*/ 	.word	0x00000006
        /*0798*/ 	.word	0x00000000
        /*079c*/ 	.short	0x010a
        /*079e*/ 	.byte	0x3f
	.zero		1


	//   ....[110]....
        /*07a0*/ 	.word	0x00007960
        /*07a4*/ 	.word	0x00000007
        /*07a8*/ 	.word	0x00000000
        /*07ac*/ 	.short	0x010a
        /*07ae*/ 	.byte	0x3f
	.zero		1


	//   ....[111]....
        /*07b0*/ 	.word	0x000079b0
        /*07b4*/ 	.word	0x00000006
        /*07b8*/ 	.word	0x00000000
        /*07bc*/ 	.short	0x010a
        /*07be*/ 	.byte	0x3f
	.zero		1


	//   ....[112]....
        /*07c0*/ 	.word	0x00007a00
        /*07c4*/ 	.word	0x00000007
        /*07c8*/ 	.word	0x00000000
        /*07cc*/ 	.short	0x010a
        /*07ce*/ 	.byte	0x3f
	.zero		1


	//   ....[113]....
        /*07d0*/ 	.word	0x00007a50
        /*07d4*/ 	.word	0x00000006
        /*07d8*/ 	.word	0x00000000
        /*07dc*/ 	.short	0x010a
        /*07de*/ 	.byte	0x3f
	.zero		1


	//   ....[114]....
        /*07e0*/ 	.word	0x00007aa0
        /*07e4*/ 	.word	0x00000007
        /*07e8*/ 	.word	0x00000000
        /*07ec*/ 	.short	0x010a
        /*07ee*/ 	.byte	0x3f
	.zero		1


	//   ....[115]....
        /*07f0*/ 	.word	0x00007af0
        /*07f4*/ 	.word	0x00000006
        /*07f8*/ 	.word	0x00000000
        /*07fc*/ 	.short	0x010a
        /*07fe*/ 	.byte	0x3f
	.zero		1


	//   ....[116]....
        /*0800*/ 	.word	0x00007b40
        /*0804*/ 	.word	0x00000007
        /*0808*/ 	.word	0x00000000
        /*080c*/ 	.short	0x010a
        /*080e*/ 	.byte	0x3f
	.zero		1


	//   ....[117]....
        /*0810*/ 	.word	0x00007b90
        /*0814*/ 	.word	0x00000006
        /*0818*/ 	.word	0x00000000
        /*081c*/ 	.short	0x010a
        /*081e*/ 	.byte	0x3f
	.zero		1


	//   ....[118]....
        /*0820*/ 	.word	0x00007be0
        /*0824*/ 	.word	0x00000007
        /*0828*/ 	.word	0x00000000
        /*082c*/ 	.short	0x010a
        /*082e*/ 	.byte	0x3f
	.zero		1


	//   ....[119]....
        /*0830*/ 	.word	0x00007c30
        /*0834*/ 	.word	0x00000006
        /*0838*/ 	.word	0x00000000
        /*083c*/ 	.short	0x010a
        /*083e*/ 	.byte	0x3f
	.zero		1


	//   ....[120]....
        /*0840*/ 	.word	0x00007c80
        /*0844*/ 	.word	0x00000007
        /*0848*/ 	.word	0x00000000
        /*084c*/ 	.short	0x010a
        /*084e*/ 	.byte	0x3f
	.zero		1


	//   ....[121]....
        /*0850*/ 	.word	0x00007cd0
        /*0854*/ 	.word	0x00000006
        /*0858*/ 	.word	0x00000000
        /*085c*/ 	.short	0x010a
        /*085e*/ 	.byte	0x3f
	.zero		1


	//----- nvinfo : EIATTR_NUM_MBARRIERS
	.align		4
.L_37:
        /*0860*/ 	.byte	0x03, 0x38
        /*0862*/ 	.short	0x0038


	//----- nvinfo : EIATTR_EXIT_INSTR_OFFSETS
	.align		4
        /*0864*/ 	.byte	0x04, 0x1c
        /*0866*/ 	.short	(.L_39 - .L_38)


	//   ....[0]....
.L_38:
        /*0868*/ 	.word	0x00001450


	//   ....[1]....
        /*086c*/ 	.word	0x000014b0


	//   ....[2]....
        /*0870*/ 	.word	0x00005760


	//   ....[3]....
        /*0874*/ 	.word	0x00005790


	//   ....[4]....
        /*0878*/ 	.word	0x000072d0


	//----- nvinfo : EIATTR_MAX_THREADS
	.align		4
.L_39:
        /*087c*/ 	.byte	0x04, 0x05
        /*087e*/ 	.short	(.L_41 - .L_40)
.L_40:
        /*0880*/ 	.word	0x00000180
        /*0884*/ 	.word	0x00000001
        /*0888*/ 	.word	0x00000001


	//----- nvinfo : EIATTR_CRS_STACK_SIZE
	.align		4
.L_41:
        /*088c*/ 	.byte	0x04, 0x1e
        /*088e*/ 	.short	(.L_43 - .L_42)
.L_42:
        /*0890*/ 	.word	0x00000000


	//----- nvinfo : EIATTR_CBANK_PARAM_SIZE
	.align		4
.L_43:
        /*0894*/ 	.byte	0x03, 0x19
        /*0896*/ 	.short	0x0470


	//----- nvinfo : EIATTR_PARAM_CBANK
	.align		4
        /*0898*/ 	.byte	0x04, 0x0a
        /*089a*/ 	.short	(.L_45 - .L_44)
	.align		4
.L_44:
        /*089c*/ 	.word	index@(.nv.constant0._ZN7cutlass13device_kernelINS_4gemm6kernel13GemmUniversalIN4cute5tupleIJiiiiEEENS1_10collective13CollectiveMmaINS1_34MainloopSm90TmaGmmaWarpSpecializedILi25ENS5_IJNS4_1CILi1EEESB_SB_EEENS1_32KernelTmaWarpSpecializedPingpongEEENS5_IJNSA_ILi64EEENSA_ILi80EEENSA_ILi32EEEEEENS_6half_tENS5_IJlSB_lEEESJ_SK_NS4_8TiledMMAINS4_8MMA_AtomIJNS4_4SM904GMMA25MMA_64x16x16_F32F16F16_SSILNSO_5MajorE0ELSQ_0ELNSO_7ScaleInE1ELSR_1EEEEEENS4_6LayoutISC_NS5_IJNSA_ILi0EEESV_SV_EEEEENS5_IJNS4_10UnderscoreESY_SY_EEEEENS4_13SM90_TMA_LOADENS4_14ComposedLayoutINS4_7SwizzleILi2ELi4ELi3EEENS4_18smem_ptr_flag_bitsILi16EEENSU_INS5_IJNSA_ILi8EEESH_EEENS5_IJSH_SB_EEEEEEEvNS4_8identityES11_S1B_vS1C_EENS_8epilogue10collective6detail29Sm90TmaWarpSpecializedAdapterINS1F_15DefaultEpilogueISJ_SK_SK_NS1E_6thread17LinearCombinationISJ_Li1EffLNS1J_9ScaleType4KindE0ELNS_15FloatRoundStyleE2ESJ_EENS1_15EpilogueDefaultEEEEEvvEEEEvNT_6ParamsE)
        /*08a0*/ 	.short	0x0210
        /*08a2*/ 	.short	0x0470


	//----- nvinfo : EIATTR_SW_WAR
	.align		4
.L_45:
        /*08a4*/ 	.byte	0x04, 0x36
        /*08a6*/ 	.short	(.L_47 - .L_46)
.L_46:
        /*08a8*/ 	.word	0x00000008
.L_47:


//--------------------- .nv.callgraph             --------------------------
	.section	.nv.callgraph,"",@"SHT_CUDA_CALLGRAPH"
	.align	4
	.sectionentsize	8
	.align		4
        /*0000*/ 	.word	0x00000000
	.align		4
        /*0004*/ 	.word	0xffffffff
	.align		4
        /*0008*/ 	.word	index@(_ZN7cutlass13device_kernelINS_4gemm6kernel13GemmUniversalIN4cute5tupleIJiiiiEEENS1_10collective13CollectiveMmaINS1_34MainloopSm90TmaGmmaWarpSpecializedILi25ENS5_IJNS4_1CILi1EEESB_SB_EEENS1_32KernelTmaWarpSpecializedPingpongEEENS5_IJNSA_ILi64EEENSA_ILi80EEENSA_ILi32EEEEEENS_6half_tENS5_IJlSB_lEEESJ_SK_NS4_8TiledMMAINS4_8MMA_AtomIJNS4_4SM904GMMA25MMA_64x16x16_F32F16F16_SSILNSO_5MajorE0ELSQ_0ELNSO_7ScaleInE1ELSR_1EEEEEENS4_6LayoutISC_NS5_IJNSA_ILi0EEESV_SV_EEEEENS5_IJNS4_10UnderscoreESY_SY_EEEEENS4_13SM90_TMA_LOADENS4_14ComposedLayoutINS4_7SwizzleILi2ELi4ELi3EEENS4_18smem_ptr_flag_bitsILi16EEENSU_INS5_IJNSA_ILi8EEESH_EEENS5_IJSH_SB_EEEEEEEvNS4_8identityES11_S1B_vS1C_EENS_8epilogue10collective6detail29Sm90TmaWarpSpecializedAdapterINS1F_15DefaultEpilogueISJ_SK_SK_NS1E_6thread17LinearCombinationISJ_Li1EffLNS1J_9ScaleType4KindE0ELNS_15FloatRoundStyleE2ESJ_EENS1_15EpilogueDefaultEEEEEvvEEEEvNT_6ParamsE)
	.align		4
        /*000c*/ 	.word	index@(__assertfail)
	.align		4
        /*0010*/ 	.word	0x00000000
	.align		4
        /*0014*/ 	.word	0xfffffffe
	.align		4
        /*0018*/ 	.word	0x00000000
	.align		4
        /*001c*/ 	.word	0xfffffffd
	.align		4
        /*0020*/ 	.word	0x00000000
	.align		4
        /*0024*/ 	.word	0xfffffffc


//--------------------- .nv.constant4             --------------------------
	.section	.nv.constant4,"a",@progbits
	.align	8
	.align		8
.nv.constant4:
        /*0000*/ 	.dword	__assertfail
	.align		8
        /*0008*/ 	.dword	__unnamed_1
	.align		8
        /*0010*/ 	.dword	_ZN40_INTERNAL_7dc37a6f_4_k_cu_00972676_117064cuda3std3__45__cpo5beginE
	.align		8
        /*0018*/ 	.dword	_ZN40_INTERNAL_7dc37a6f_4_k_cu_00972676_117064cuda3std3__45__cpo3endE
	.align		8
        /*0020*/ 	.dword	_ZN40_INTERNAL_7dc37a6f_4_k_cu_00972676_117064cuda3std3__45__cpo6cbeginE
	.align		8
        /*0028*/ 	.dword	_ZN40_INTERNAL_7dc37a6f_4_k_cu_00972676_117064cuda3std3__45__cpo4cendE
	.align		8
        /*0030*/ 	.dword	_ZN40_INTERNAL_7dc37a6f_4_k_cu_00972676_117064cuda3std3__442_GLOBAL__N__7dc37a6f_4_k_cu_00972676_117066ignoreE
	.align		8
        /*0038*/ 	.dword	_ZN40_INTERNAL_7dc37a6f_4_k_cu_00972676_117064cuda3std3__419piecewise_constructE
	.align		8
        /*0040*/ 	.dword	_ZN40_INTERNAL_7dc37a6f_4_k_cu_00972676_117064cuda3std3__48in_placeE
	.align		8
        /*0048*/ 	.dword	_ZN40_INTERNAL_7dc37a6f_4_k_cu_00972676_117064cuda3std6ranges3__45__cpo4swapE
	.align		8
        /*0050*/ 	.dword	_ZN40_INTERNAL_7dc37a6f_4_k_cu_00972676_117064cuda3std6ranges3__45__cpo9iter_moveE
	.align		8
        /*0058*/ 	.dword	_ZN40_INTERNAL_7dc37a6f_4_k_cu_00972676_117064cute7productE
	.align		8
        /*0060*/ 	.dword	_ZN40_INTERNAL_7dc37a6f_4_k_cu_00972676_117064cute1_E
	.align		8
        /*0068*/ 	.dword	$str$22
	.align		8
        /*0070*/ 	.dword	$str$23


//--------------------- .text._ZN7cutlass13device_kernelINS_4gemm6kernel13GemmUniversalIN4cute5tupleIJiiiiEEENS1_10collective13CollectiveMmaINS1_34MainloopSm90TmaGmmaWarpSpecializedILi25ENS5_IJNS4_1CILi1EEESB_SB_EEENS1_32KernelTmaWarpSpecializedPingpongEEENS5_IJNSA_ILi64EEENSA_ILi80EEENSA_ILi32EEEEEENS_6half_tENS5_IJlSB_lEEESJ_SK_NS4_8TiledMMAINS4_8MMA_AtomIJNS4_4SM904GMMA25MMA_64x16x16_F32F16F16_SSILNSO_5MajorE0ELSQ_0ELNSO_7ScaleInE1ELSR_1EEEEEENS4_6LayoutISC_NS5_IJNSA_ILi0EEESV_SV_EEEEENS5_IJNS4_10UnderscoreESY_SY_EEEEENS4_13SM90_TMA_LOADENS4_14ComposedLayoutINS4_7SwizzleILi2ELi4ELi3EEENS4_18smem_ptr_flag_bitsILi16EEENSU_INS5_IJNSA_ILi8EEESH_EEENS5_IJSH_SB_EEEEEEEvNS4_8identityES11_S1B_vS1C_EENS_8epilogue10collective6detail29Sm90TmaWarpSpecializedAdapterINS1F_15DefaultEpilogueISJ_SK_SK_NS1E_6thread17LinearCombinationISJ_Li1EffLNS1J_9ScaleType4KindE0ELNS_15FloatRoundStyleE2ESJ_EENS1_15EpilogueDefaultEEEEEvvEEEEvNT_6ParamsE --------------------------
	.section	.text._ZN7cutlass13device_kernelINS_4gemm6kernel13GemmUniversalIN4cute5tupleIJiiiiEEENS1_10collective13CollectiveMmaINS1_34MainloopSm90TmaGmmaWarpSpecializedILi25ENS5_IJNS4_1CILi1EEESB_SB_EEENS1_32KernelTmaWarpSpecializedPingpongEEENS5_IJNSA_ILi64EEENSA_ILi80EEENSA_ILi32EEEEEENS_6half_tENS5_IJlSB_lEEESJ_SK_NS4_8TiledMMAINS4_8MMA_AtomIJNS4_4SM904GMMA25MMA_64x16x16_F32F16F16_SSILNSO_5MajorE0ELSQ_0ELNSO_7ScaleInE1ELSR_1EEEEEENS4_6LayoutISC_NS5_IJNSA_ILi0EEESV_SV_EEEEENS5_IJNS4_10UnderscoreESY_SY_EEEEENS4_13SM90_TMA_LOADENS4_14ComposedLayoutINS4_7SwizzleILi2ELi4ELi3EEENS4_18smem_ptr_flag_bitsILi16EEENSU_INS5_IJNSA_ILi8EEESH_EEENS5_IJSH_SB_EEEEEEEvNS4_8identityES11_S1B_vS1C_EENS_8epilogue10collective6detail29Sm90TmaWarpSpecializedAdapterINS1F_15DefaultEpilogueISJ_SK_SK_NS1E_6thread17LinearCombinationISJ_Li1EffLNS1J_9ScaleType4KindE0ELNS_15FloatRoundStyleE2ESJ_EENS1_15EpilogueDefaultEEEEEvvEEEEvNT_6ParamsE,"ax",@progbits
	.align	128
.text._ZN7cutlass13device_kernelINS_4gemm6kernel13GemmUniversalIN4cute5tupleIJiiiiEEENS1_10collective13CollectiveMmaINS1_34MainloopSm90TmaGmmaWarpSpecializedILi25ENS5_IJNS4_1CILi1EEESB_SB_EEENS1_32KernelTmaWarpSpecializedPingpongEEENS5_IJNSA_ILi64EEENSA_ILi80EEENSA_ILi32EEEEEENS_6half_tENS5_IJlSB_lEEESJ_SK_NS4_8TiledMMAINS4_8MMA_AtomIJNS4_4SM904GMMA25MMA_64x16x16_F32F16F16_SSILNSO_5MajorE0ELSQ_0ELNSO_7ScaleInE1ELSR_1EEEEEENS4_6LayoutISC_NS5_IJNSA_ILi0EEESV_SV_EEEEENS5_IJNS4_10UnderscoreESY_SY_EEEEENS4_13SM90_TMA_LOADENS4_14ComposedLayoutINS4_7SwizzleILi2ELi4ELi3EEENS4_18smem_ptr_flag_bitsILi16EEENSU_INS5_IJNSA_ILi8EEESH_EEENS5_IJSH_SB_EEEEEEEvNS4_8identityES11_S1B_vS1C_EENS_8epilogue10collective6detail29Sm90TmaWarpSpecializedAdapterINS1F_15DefaultEpilogueISJ_SK_SK_NS1E_6thread17LinearCombinationISJ_Li1EffLNS1J_9ScaleType4KindE0ELNS_15FloatRoundStyleE2ESJ_EENS1_15EpilogueDefaultEEEEEvvEEEEvNT_6ParamsE:
        .type           _ZN7cutlass13device_kernelINS_4gemm6kernel13GemmUniversalIN4cute5tupleIJiiiiEEENS1_10collective13CollectiveMmaINS1_34MainloopSm90TmaGmmaWarpSpecializedILi25ENS5_IJNS4_1CILi1EEESB_SB_EEENS1_32KernelTmaWarpSpecializedPingpongEEENS5_IJNSA_ILi64EEENSA_ILi80EEENSA_ILi32EEEEEENS_6half_tENS5_IJlSB_lEEESJ_SK_NS4_8TiledMMAINS4_8MMA_AtomIJNS4_4SM904GMMA25MMA_64x16x16_F32F16F16_SSILNSO_5MajorE0ELSQ_0ELNSO_7ScaleInE1ELSR_1EEEEEENS4_6LayoutISC_NS5_IJNSA_ILi0EEESV_SV_EEEEENS5_IJNS4_10UnderscoreESY_SY_EEEEENS4_13SM90_TMA_LOADENS4_14ComposedLayoutINS4_7SwizzleILi2ELi4ELi3EEENS4_18smem_ptr_flag_bitsILi16EEENSU_INS5_IJNSA_ILi8EEESH_EEENS5_IJSH_SB_EEEEEEEvNS4_8identityES11_S1B_vS1C_EENS_8epilogue10collective6detail29Sm90TmaWarpSpecializedAdapterINS1F_15DefaultEpilogueISJ_SK_SK_NS1E_6thread17LinearCombinationISJ_Li1EffLNS1J_9ScaleType4KindE0ELNS_15FloatRoundStyleE2ESJ_EENS1_15EpilogueDefaultEEEEEvvEEEEvNT_6ParamsE,@function
        .size           _ZN7cutlass13device_kernelINS_4gemm6kernel13GemmUniversalIN4cute5tupleIJiiiiEEENS1_10collective13CollectiveMmaINS1_34MainloopSm90TmaGmmaWarpSpecializedILi25ENS5_IJNS4_1CILi1EEESB_SB_EEENS1_32KernelTmaWarpSpecializedPingpongEEENS5_IJNSA_ILi64EEENSA_ILi80EEENSA_ILi32EEEEEENS_6half_tENS5_IJlSB_lEEESJ_SK_NS4_8TiledMMAINS4_8MMA_AtomIJNS4_4SM904GMMA25MMA_64x16x16_F32F16F16_SSILNSO_5MajorE0ELSQ_0ELNSO_7ScaleInE1ELSR_1EEEEEENS4_6LayoutISC_NS5_IJNSA_ILi0EEESV_SV_EEEEENS5_IJNS4_10UnderscoreESY_SY_EEEEENS4_13SM90_TMA_LOADENS4_14ComposedLayoutINS4_7SwizzleILi2ELi4ELi3EEENS4_18smem_ptr_flag_bitsILi16EEENSU_INS5_IJNSA_ILi8EEESH_EEENS5_IJSH_SB_EEEEEEEvNS4_8identityES11_S1B_vS1C_EENS_8epilogue10collective6detail29Sm90TmaWarpSpecializedAdapterINS1F_15DefaultEpilogueISJ_SK_SK_NS1E_6thread17LinearCombinationISJ_Li1EffLNS1J_9ScaleType4KindE0ELNS_15FloatRoundStyleE2ESJ_EENS1_15EpilogueDefaultEEEEEvvEEEEvNT_6ParamsE,(.L_x_192 - _ZN7cutlass13device_kernelINS_4gemm6kernel13GemmUniversalIN4cute5tupleIJiiiiEEENS1_10collective13CollectiveMmaINS1_34MainloopSm90TmaGmmaWarpSpecializedILi25ENS5_IJNS4_1CILi1EEESB_SB_EEENS1_32KernelTmaWarpSpecializedPingpongEEENS5_IJNSA_ILi64EEENSA_ILi80EEENSA_ILi32EEEEEENS_6half_tENS5_IJlSB_lEEESJ_SK_NS4_8TiledMMAINS4_8MMA_AtomIJNS4_4SM904GMMA25MMA_64x16x16_F32F16F16_SSILNSO_5MajorE0ELSQ_0ELNSO_7ScaleInE1ELSR_1EEEEEENS4_6LayoutISC_NS5_IJNSA_ILi0EEESV_SV_EEEEENS5_IJNS4_10UnderscoreESY_SY_EEEEENS4_13SM90_TMA_LOADENS4_14ComposedLayoutINS4_7SwizzleILi2ELi4ELi3EEENS4_18smem_ptr_flag_bitsILi16EEENSU_INS5_IJNSA_ILi8EEESH_EEENS5_IJSH_SB_EEEEEEEvNS4_8identityES11_S1B_vS1C_EENS_8epilogue10collective6detail29Sm90TmaWarpSpecializedAdapterINS1F_15DefaultEpilogueISJ_SK_SK_NS1E_6thread17LinearCombinationISJ_Li1EffLNS1J_9ScaleType4KindE0ELNS_15FloatRoundStyleE2ESJ_EENS1_15EpilogueDefaultEEEEEvvEEEEvNT_6ParamsE)
        .other          _ZN7cutlass13device_kernelINS_4gemm6kernel13GemmUniversalIN4cute5tupleIJiiiiEEENS1_10collective13CollectiveMmaINS1_34MainloopSm90TmaGmmaWarpSpecializedILi25ENS5_IJNS4_1CILi1EEESB_SB_EEENS1_32KernelTmaWarpSpecializedPingpongEEENS5_IJNSA_ILi64EEENSA_ILi80EEENSA_ILi32EEEEEENS_6half_tENS5_IJlSB_lEEESJ_SK_NS4_8TiledMMAINS4_8MMA_AtomIJNS4_4SM904GMMA25MMA_64x16x16_F32F16F16_SSILNSO_5MajorE0ELSQ_0ELNSO_7ScaleInE1ELSR_1EEEEEENS4_6LayoutISC_NS5_IJNSA_ILi0EEESV_SV_EEEEENS5_IJNS4_10UnderscoreESY_SY_EEEEENS4_13SM90_TMA_LOADENS4_14ComposedLayoutINS4_7SwizzleILi2ELi4ELi3EEENS4_18smem_ptr_flag_bitsILi16EEENSU_INS5_IJNSA_ILi8EEESH_EEENS5_IJSH_SB_EEEEEEEvNS4_8identityES11_S1B_vS1C_EENS_8epilogue10collective6detail29Sm90TmaWarpSpecializedAdapterINS1F_15DefaultEpilogueISJ_SK_SK_NS1E_6thread17LinearCombinationISJ_Li1EffLNS1J_9ScaleType4KindE0ELNS_15FloatRoundStyleE2ESJ_EENS1_15EpilogueDefaultEEEEEvvEEEEvNT_6ParamsE,@"STO_CUDA_ENTRY STV_DEFAULT"
_ZN7cutlass13device_kernelINS_4gemm6kernel13GemmUniversalIN4cute5tupleIJiiiiEEENS1_10collective13CollectiveMmaINS1_34MainloopSm90TmaGmmaWarpSpecializedILi25ENS5_IJNS4_1CILi1EEESB_SB_EEENS1_32KernelTmaWarpSpecializedPingpongEEENS5_IJNSA_ILi64EEENSA_ILi80EEENSA_ILi32EEEEEENS_6half_tENS5_IJlSB_lEEESJ_SK_NS4_8TiledMMAINS4_8MMA_AtomIJNS4_4SM904GMMA25MMA_64x16x16_F32F16F16_SSILNSO_5MajorE0ELSQ_0ELNSO_7ScaleInE1ELSR_1EEEEEENS4_6LayoutISC_NS5_IJNSA_ILi0EEESV_SV_EEEEENS5_IJNS4_10UnderscoreESY_SY_EEEEENS4_13SM90_TMA_LOADENS4_14ComposedLayoutINS4_7SwizzleILi2ELi4ELi3EEENS4_18smem_ptr_flag_bitsILi16EEENSU_INS5_IJNSA_ILi8EEESH_EEENS5_IJSH_SB_EEEEEEEvNS4_8identityES11_S1B_vS1C_EENS_8epilogue10collective6detail29Sm90TmaWarpSpecializedAdapterINS1F_15DefaultEpilogueISJ_SK_SK_NS1E_6thread17LinearCombinationISJ_Li1EffLNS1J_9ScaleType4KindE0ELNS_15FloatRoundStyleE2ESJ_EENS1_15EpilogueDefaultEEEEEvvEEEEvNT_6ParamsE:
[----:B------:R-:W0:Y:S02]  /*0000*/  LDC R1, c[0x0][0x28] ;  /* 0x00000a00ff017b82 */ /* 0x000e240000000800 */
[----:B0-----:R-:W-:Y:S01]  /*0010*/  VIADD R1, R1, 0xfffffff8 ;  /* 0xfffffff801017836 */ /* 0x001fe20000000000 */
[----:B------:R-:W0:Y:S01]  /*0020*/  S2R R5, SR_TID.X ;  /* 0x0000000000057919 */ /* 0x000e220000002100 */
[----:B------:R-:W-:Y:S01]  /*0030*/  ELECT P0, URZ, PT ;  /* 0x00000000003f782f */ /* 0x000fe20003800000 */
[----:B------:R-:W-:Y:S01]  /*0040*/  BSSY B0, `(.L_x_0) ;  /* 0x000000f000007945 */ /* 0x000fe20003800000 */
[--C-:B0-----:R-:W-:Y:S02]  /*0050*/  SHF.R.U32.HI R0, RZ, 0x5, R5.reuse ;  /* 0x00000005ff007819 */ /* 0x101fe40000011605 */
[----:B------:R-:W-:-:S03]  /*0060*/  SHF.R.U32.HI R4, RZ, 0x7, R5 ;  /* 0x00000007ff047819 */ /* 0x000fc60000011605 */
[----:B------:R-:W0:Y:S04]  /*0070*/  SHFL.IDX PT, R2, R0, RZ, 0x1f ;  /* 0x00001fff00027589 */ /* 0x000e2800000e0000 */
[----:B------:R1:W2:Y:S01]  /*0080*/  SHFL.IDX PT, R7, R4, RZ, 0x1f ;  /* 0x00001fff04077589 */ /* 0x0002a200000e0000 */
[----:B0-----:R-:W-:-:S13]  /*0090*/  ISETP.NE.OR P0, PT, R2, RZ, !P0 ;  /* 0x000000ff0200720c */ /* 0x001fda0004705670 */
[----:B-12---:R-:W-:Y:S05]  /*00a0*/  @P0 BRA `(.L_x_1) ;  /* 0x0000000000200947 */ /* 0x006fea0003800000 */
[----:B------:R-:W-:Y:S02]  /*00b0*/  ULDC.64 UR4, c[0x0][0x198] ;  /* 0x0000660000047ab9 */ /* 0x000fe40000000a00 */
[----:B------:R-:W-:Y:S02]  /*00c0*/  UIADD3 UR6, UP0, UR4, 0xf0, URZ ;  /* 0x000000f004067890 */ /* 0x000fe4000ff1e03f */
[----:B------:R-:W-:Y:S02]  /*00d0*/  UIADD3 UR4, UP1, UR4, 0x1f0, URZ ;  /* 0x000001f004047890 */ /* 0x000fe4000ff3e03f */
[----:B------:R-:W-:Y:S02]  /*00e0*/  UIADD3.X UR7, URZ, UR5, URZ, UP0, !UPT ;  /* 0x000000053f077290 */ /* 0x000fe400087fe43f */
[----:B------:R-:W-:-:S07]  /*00f0*/  UIADD3.X UR5, URZ, UR5, URZ, UP1, !UPT ;  /* 0x000000053f057290 */ /* 0x000fce0008ffe43f */
[----:B------:R0:W-:Y:S02]  /*0100*/  UTMACCTL.PF [UR6] ;  /* 0x00000000060079b9 */ /* 0x0001e40008040000 */
[----:B------:R0:W-:Y:S02]  /*0110*/  UTMACCTL.PF [UR4] ;  /* 0x00000000040079b9 */ /* 0x0001e40008040000 */
[----:B0-----:R-:W-:Y:S01]  /*0120*/  NOP ;  /* 0x0000000000007918 */ /* 0x001fe20000000000 */
.L_x_1:
[----:B------:R-:W-:Y:S05]  /*0130*/  BSYNC B0 ;  /* 0x0000000000007941 */ /* 0x000fea0003800000 */
.L_x_0:
[----:B------:R-:W0:Y:S02]  /*0140*/  SHFL.IDX PT, R3, R0, RZ, 0x1f ;  /* 0x00001fff00037589 */ /* 0x000e2400000e0000 */
[----:B0-----:R-:W-:-:S13]  /*0150*/  ISETP.NE.AND P0, PT, R3, RZ, PT ;  /* 0x000000ff0300720c */ /* 0x001fda0003f05270 */
[----:B------:R-:W-:Y:S05]  /*0160*/  @P0 BRA `(.L_x_2) ;  /* 0x00000004000c0947 */ /* 0x000fea0003800000 */
[----:B------:R-:W-:Y:S01]  /*0170*/  ELECT P0, URZ, PT ;  /* 0x00000000003f782f */ /* 0x000fe20003800000 */
[----:B------:R-:W-:-:S12]  /*0180*/  BSSY B0, `(.L_x_2) ;  /* 0x0000041000007945 */ /* 0x000fd80003800000 */
[----:B------:R-:W-:Y:S05]  /*0190*/  @!P0 BRA `(.L_x_3) ;  /* 0x0000000000fc8947 */ /* 0x000fea0003800000 */
[----:B------:R-:W0:Y:S01]  /*01a0*/  S2UR UR8, SR_CgaCtaId ;  /* 0x00000000000879c3 */ /* 0x000e220000008800 */
[----:B------:R-:W-:Y:S01]  /*01b0*/  UMOV UR4, 0x400 ;  /* 0x0000040000047882 */ /* 0x000fe20000000000 */
[----:B------:R-:W-:Y:S01]  /*01c0*/  UMOV UR5, 0x1 ;  /* 0x0000000100057882 */ /* 0x000fe20000000000 */
[----:B------:R-:W-:Y:S02]  /*01d0*/  UMOV UR6, 0x80 ;  /* 0x0000008000067882 */ /* 0x000fe40000000000 */
[----:B------:R-:W-:-:S04]  /*01e0*/  UIADD3 UR6, -UR6, 0x100000, URZ ;  /* 0x0010000006067890 */ /* 0x000fc8000fffe13f */
[----:B------:R-:W-:Y:S02]  /*01f0*/  USHF.L.U32 UR7, UR6, 0xb, URZ ;  /* 0x0000000b06077899 */ /* 0x000fe4000800063f */
[----:B------:R-:W-:Y:S02]  /*0200*/  USHF.L.U32 UR6, UR6, 0x1, URZ ;  /* 0x0000000106067899 */ /* 0x000fe4000800063f */
[----:B0-----:R-:W-:Y:S02]  /*0210*/  ULEA UR8, UR8, UR4, 0x18 ;  /* 0x0000000408087291 */ /* 0x001fe4000f8ec03f */
[----:B------:R-:W-:-:S04]  /*0220*/  UIADD3 UR4, -UR5, 0x100000, URZ ;  /* 0x0010000005047890 */ /* 0x000fc8000fffe13f */
[----:B------:R-:W-:Y:S02]  /*0230*/  USHF.L.U32 UR5, UR4, 0xb, URZ ;  /* 0x0000000b04057899 */ /* 0x000fe4000800063f */
[----:B------:R-:W-:Y:S01]  /*0240*/  USHF.L.U32 UR4, UR4, 0x1, URZ ;  /* 0x0000000104047899 */ /* 0x000fe2000800063f */
[----:B------:R-:W0:Y:S11]  /*0250*/  FENCE.VIEW.ASYNC.S ;  /* 0x00000000000073c6 */ /* 0x000e360000000000 */
[----:B0-----:R0:W1:Y:S01]  /*0260*/  SYNCS.EXCH.64 URZ, [UR8], UR4 ;  /* 0x00000004083f75b2 */ /* 0x0010620008000100 */
[----:B------:R0:W2:Y:S01]  /*0270*/  SYNCS.EXCH.64 URZ, [UR8+0xc8], UR6 ;  /* 0x0000c806083f75b2 */ /* 0x0000a20008000100 */
[----:B------:R0:W3:Y:S01]  /*0280*/  SYNCS.EXCH.64 URZ, [UR8+0x8], UR4 ;  /* 0x00000804083f75b2 */ /* 0x0000e20008000100 */
[----:B------:R0:W4:Y:S01]  /*0290*/  SYNCS.EXCH.64 URZ, [UR8+0xd0], UR6 ;  /* 0x0000d006083f75b2 */ /* 0x0001220008000100 */
[----:B------:R0:W0:Y:S01]  /*02a0*/  SYNCS.EXCH.64 URZ, [UR8+0x10], UR4 ;  /* 0x00001004083f75b2 */ /* 0x0000220008000100 */
        /* <DEDUP_REMOVED lines=45> */
[----:B-1234-:R-:W-:Y:S01]  /*0580*/  NOP ;  /* 0x0000000000007918 */ /* 0x01efe20000000000 */
.L_x_3:
[----:B0-----:R-:W-:Y:S05]  /*0590*/  BSYNC B0 ;  /* 0x0000000000007941 */ /* 0x001fea0003800000 */
.L_x_2:
[----:B------:R-:W0:Y:S01]  /*05a0*/  SHFL.IDX PT, R6, R0, RZ, 0x1f ;  /* 0x00001fff00067589 */ /* 0x000e2200000e0000 */
[----:B------:R-:W-:Y:S01]  /*05b0*/  ELECT P0, URZ, PT ;  /* 0x00000000003f782f */ /* 0x000fe20003800000 */
[----:B------:R-:W-:Y:S01]  /*05c0*/  NOP ;  /* 0x0000000000007918 */ /* 0x000fe20000000000 */
[----:B------:R-:W-:Y:S01]  /*05d0*/  ELECT P1, URZ, PT ;  /* 0x00000000003f782f */ /* 0x000fe20003820000 */
[----:B------:R1:W2:Y:S01]  /*05e0*/  SHFL.IDX PT, R3, R0, RZ, 0x1f ;  /* 0x00001fff00037589 */ /* 0x0002a200000e0000 */
[----:B------:R-:W-:Y:S01]  /*05f0*/  UMOV UR4, 0x20 ;  /* 0x0000002000047882 */ /* 0x000fe20000000000 */
[----:B------:R-:W-:Y:S01]  /*0600*/  UMOV UR11, 0x80 ;  /* 0x00000080000b7882 */ /* 0x000fe20000000000 */
[----:B------:R-:W-:Y:S01]  /*0610*/  NOP ;  /* 0x0000000000007918 */ /* 0x000fe20000000000 */
[----:B------:R-:W3:Y:S01]  /*0620*/  SHFL.IDX PT, R4, R4, RZ, 0x1f ;  /* 0x00001fff04047589 */ /* 0x000ee200000e0000 */
[C---:B------:R-:W-:Y:S01]  /*0630*/  VIADD R31, R7.reuse, 0xffffffff ;  /* 0xffffffff071f7836 */ /* 0x040fe20000000000 */
[----:B------:R-:W-:Y:S01]  /*0640*/  ULDC.64 UR36, c[0x0][0x208] ;  /* 0x0000820000247ab9 */ /* 0x000fe20000000a00 */
[----:B------:R-:W-:-:S02]  /*0650*/  ISETP.NE.AND P2, PT, R7, RZ, PT ;  /* 0x000000ff0700720c */ /* 0x000fc40003f45270 */
[----:B-1----:R-:W-:Y:S02]  /*0660*/  SHF.R.S32.HI R0, RZ, 0x1f, R5 ;  /* 0x0000001fff007819 */ /* 0x002fe40000011405 */
[----:B------:R-:W-:Y:S02]  /*0670*/  ISETP.GE.U32.AND P3, PT, R31, 0x2, PT ;  /* 0x000000021f00780c */ /* 0x000fe40003f66070 */
[----:B------:R-:W-:-:S04]  /*0680*/  LEA.HI R0, R0, R5, RZ, 0x7 ;  /* 0x0000000500007211 */ /* 0x000fc800078f38ff */
[----:B------:R-:W-:Y:S02]  /*0690*/  LOP3.LUT R0, R0, 0xffffff80, RZ, 0xc0, !PT ;  /* 0xffffff8000007812 */ /* 0x000fe400078ec0ff */
[----:B0-----:R-:W-:Y:S02]  /*06a0*/  ISETP.NE.OR P0, PT, R6, RZ, !P0 ;  /* 0x000000ff0600720c */ /* 0x001fe40004705670 */
[----:B--2---:R-:W-:Y:S02]  /*06b0*/  ISETP.NE.OR P1, PT, R3, RZ, !P1 ;  /* 0x000000ff0300720c */ /* 0x004fe40004f25670 */
[----:B------:R-:W-:Y:S02]  /*06c0*/  SHF.R.S32.HI R3, RZ, 0x1f, R2 ;  /* 0x0000001fff037819 */ /* 0x000fe40000011402 */
[----:B---3--:R-:W-:Y:S01]  /*06d0*/  R2UR UR43, R4 ;  /* 0x00000000042b72ca */ /* 0x008fe200000e0000 */
[----:B------:R-:W-:Y:S01]  /*06e0*/  IMAD.IADD R4, R5, 0x1, -R0 ;  /* 0x0000000105047824 */ /* 0x000fe200078e0a00 */
[----:B------:R-:W-:-:S05]  /*06f0*/  LEA.HI R3, R3, R2, RZ, 0x2 ;  /* 0x0000000203037211 */ /* 0x000fca00078f10ff */
[----:B------:R-:W-:Y:S01]  /*0700*/  VOTEU.ALL UP0, P0 ;  /* 0x00000000003f7886 */ /* 0x000fe20000000000 */
[----:B------:R-:W-:Y:S01]  /*0710*/  LOP3.LUT R3, R3, 0xfffffffc, RZ, 0xc0, !PT ;  /* 0xfffffffc03037812 */ /* 0x000fe200078ec0ff */
[----:B------:R-:W-:-:S03]  /*0720*/  VOTEU.ALL UP1, P1 ;  /* 0x00000000003f7886 */ /* 0x000fc60000820000 */
[----:B------:R-:W0:Y:S01]  /*0730*/  @!UP0 S2UR UR7, SR_CgaCtaId ;  /* 0x00000000000789c3 */ /* 0x000e220000008800 */
[----:B------:R-:W-:Y:S01]  /*0740*/  @!UP0 UMOV UR6, 0x400 ;  /* 0x0000040000068882 */ /* 0x000fe20000000000 */
[----:B------:R-:W-:-:S04]  /*0750*/  @!UP0 UIADD3 UR4, -UR4, 0x100000, URZ ;  /* 0x0010000004048890 */ /* 0x000fc8000fffe13f */
[----:B------:R-:W-:Y:S02]  /*0760*/  @!UP0 USHF.L.U32 UR5, UR4, 0xb, URZ ;  /* 0x0000000b04058899 */ /* 0x000fe4000800063f */
[----:B------:R-:W-:Y:S01]  /*0770*/  @!UP0 USHF.L.U32 UR4, UR4, 0x1, URZ ;  /* 0x0000000104048899 */ /* 0x000fe2000800063f */
[----:B------:R-:W-:Y:S01]  /*0780*/  IMAD.IADD R14, R2, 0x1, -R3 ;  /* 0x00000001020e7824 */ /* 0x000fe200078e0a03 */
[----:B------:R-:W-:Y:S01]  /*0790*/  @!UP1 UMOV UR9, 0x400 ;  /* 0x0000040000099882 */ /* 0x000fe20000000000 */
[----:B------:R-:W-:Y:S01]  /*07a0*/  VOTEU.ALL UP2, P1 ;  /* 0x00000000003f7886 */ /* 0x000fe20000840000 */
[----:B------:R-:W-:Y:S01]  /*07b0*/  VOTEU.ALL UP3, P1 ;  /* 0x00000000003f7886 */ /* 0x000fe20000860000 */
[----:B------:R-:W-:Y:S01]  /*07c0*/  VOTEU.ALL UP4, P1 ;  /* 0x00000000003f7886 */ /* 0x000fe20000880000 */
[----:B------:R-:W1:Y:S01]  /*07d0*/  @!UP1 S2UR UR10, SR_CgaCtaId ;  /* 0x00000000000a99c3 */ /* 0x000e620000008800 */
[----:B------:R-:W-:Y:S01]  /*07e0*/  VOTEU.ALL UP5, P1 ;  /* 0x00000000003f7886 */ /* 0x000fe200008a0000 */
[----:B0-----:R-:W-:-:S02]  /*07f0*/  @!UP0 ULEA UR8, UR7, UR6, 0x18 ;  /* 0x0000000607088291 */ /* 0x001fc4000f8ec03f */
[----:B------:R-:W-:-:S04]  /*0800*/  @!UP1 UIADD3 UR6, -UR11, 0x100000, URZ ;  /* 0x001000000b069890 */ /* 0x000fc8000fffe13f */
[----:B------:R-:W-:Y:S02]  /*0810*/  @!UP1 USHF.L.U32 UR7, UR6, 0xb, URZ ;  /* 0x0000000b06079899 */ /* 0x000fe4000800063f */
[----:B------:R-:W-:Y:S01]  /*0820*/  @!UP1 USHF.L.U32 UR6, UR6, 0x1, URZ ;  /* 0x0000000106069899 */ /* 0x000fe2000800063f */
[----:B------:R-:W-:Y:S01]  /*0830*/  VOTEU.ALL UP0, P0 ;  /* 0x00000000003f7886 */ /* 0x000fe20000000000 */
[----:B-1----:R-:W-:Y:S01]  /*0840*/  @!UP1 ULEA UR9, UR10, UR9, 0x18 ;  /* 0x000000090a099291 */ /* 0x002fe2000f8ec03f */
[----:B------:R-:W-:Y:S02]  /*0850*/  VOTEU.ALL UP1, P0 ;  /* 0x00000000003f7886 */ /* 0x000fe40000020000 */
[----:B------:R-:W-:Y:S01]  /*0860*/  ULDC.64 UR10, c[0x0][0x598] ;  /* 0x00016600000a7ab9 */ /* 0x000fe20000000a00 */
[----:B------:R-:W-:Y:S01]  /*0870*/  ISETP.NE.AND P0, PT, R14, 0x3, PT ;  /* 0x000000030e00780c */ /* 0x000fe20003f05270 */
[----:B------:R-:W0:Y:S02]  /*0880*/  FENCE.VIEW.ASYNC.S ;  /* 0x00000000000073c6 */ /* 0x000e240000000000 */
[----:B0-----:R0:W1:Y:S01]  /*0890*/  @!UP0 SYNCS.EXCH.64 URZ, [UR8+0x1c0], UR4 ;  /* 0x0001c004083f85b2 */ /* 0x0010620008000100 */
[----:B------:R-:W-:-:S02]  /*08a0*/  ISETP.NE.U32.AND P1, PT, RZ, UR10, PT ;  /* 0x0000000aff007c0c */ /* 0x000fc4000bf25070 */
[----:B------:R-:W-:Y:S02]  /*08b0*/  ISETP.EQ.OR P0, PT, R14, RZ, !P0 ;  /* 0x000000ff0e00720c */ /* 0x000fe40004702670 */
[----:B------:R-:W-:Y:S02]  /*08c0*/  ISETP.NE.AND.EX P1, PT, RZ, UR11, PT, P1 ;  /* 0x0000000bff007c0c */ /* 0x000fe4000bf25310 */
[----:B------:R-:W-:-:S04]  /*08d0*/  ISETP.EQ.AND P0, PT, R7, RZ, P0 ;  /* 0x000000ff0700720c */ /* 0x000fc80000702270 */
[----:B------:R-:W-:-:S04]  /*08e0*/  SEL R23, RZ, 0x1, !P0 ;  /* 0x00000001ff177807 */ /* 0x000fc80004000000 */
[----:B------:R-:W-:Y:S01]  /*08f0*/  SEL R23, R23, 0x2, P3 ;  /* 0x0000000217177807 */ /* 0x000fe20001800000 */
[----:B------:R0:W1:Y:S01]  /*0900*/  @!UP1 SYNCS.EXCH.64 URZ, [UR8+0x1c8], UR4 ;  /* 0x0001c804083f95b2 */ /* 0x0000620008000100 */
[----:B------:R-:W-:Y:S01]  /*0910*/  NOP ;  /* 0x0000000000007918 */ /* 0x000fe20000000000 */
[----:B------:R0:W1:Y:S01]  /*0920*/  @!UP2 SYNCS.EXCH.64 URZ, [UR9+0x1a0], UR6 ;  /* 0x0001a006093fa5b2 */ /* 0x0000620008000100 */
[----:B------:R0:W1:Y:S01]  /*0930*/  @!UP3 SYNCS.EXCH.64 URZ, [UR9+0x1a8], UR6 ;  /* 0x0001a806093fb5b2 */ /* 0x0000620008000100 */
[----:B------:R0:W1:Y:S01]  /*0940*/  @!UP4 SYNCS.EXCH.64 URZ, [UR9+0x1b0], UR6 ;  /* 0x0001b006093fc5b2 */ /* 0x0000620008000100 */
[----:B------:R0:W1:Y:S01]  /*0950*/  @!UP5 SYNCS.EXCH.64 URZ, [UR9+0x1b8], UR6 ;  /* 0x0001b806093fd5b2 */ /* 0x0000620008000100 */
[----:B------:R-:W-:Y:S01]  /*0960*/  NOP ;  /* 0x0000000000007918 */ /* 0x000fe20000000000 */
[----:B-1----:R-:W-:Y:S06]  /*0970*/  BAR.SYNC.DEFER_BLOCKING 0x0 ;  /* 0x0000000000007b1d */ /* 0x002fec0000010000 */
[----:B0-----:R-:W-:Y:S05]  /*0980*/  @!P1 BRA `(.L_x_4) ;  /* 0x00000000001c9947 */ /* 0x001fea0003800000 */
[----:B------:R-:W0:Y:S02]  /*0990*/  LDC.64 R2, c[0x0][0x598] ;  /* 0x00016600ff027b82 */ /* 0x000e240000000a00 */
[----:B0-----:R-:W2:Y:S02]  /*09a0*/  LDG.E.64 R2, desc[UR36][R2.64] ;  /* 0x0000002402027981 */ /* 0x001ea4000c1e1b00 */
[----:B--2---:R-:W-:-:S04]  /*09b0*/  ISETP.NE.U32.AND P0, PT, R2, RZ, PT ;  /* 0x000000ff0200720c */ /* 0x004fc80003f05070 */
[----:B------:R-:W-:-:S13]  /*09c0*/  ISETP.NE.AND.EX P0, PT, R3, RZ, PT, P0 ;  /* 0x000000ff0300720c */ /* 0x000fda0003f05300 */
[----:B------:R-:W-:Y:S05]  /*09d0*/  @!P0 BRA `(.L_x_4) ;  /* 0x0000000000088947 */ /* 0x000fea0003800000 */
[----:B------:R1:W5:Y:S01]  /*09e0*/  LD.E R64, desc[UR36][R2.64] ;  /* 0x0000002402407980 */ /* 0x000362000c101900 */
[----:B------:R-:W-:Y:S05]  /*09f0*/  BRA `(.L_x_5) ;  /* 0x0000000000247947 */ /* 0x000fea0003800000 */
.L_x_4:
[----:B------:R-:W-:Y:S02]  /*0a00*/  ULDC.64 UR4, c[0x0][0x588] ;  /* 0x0001620000047ab9 */ /* 0x000fe40000000a00 */
[----:B------:R-:W-:-:S04]  /*0a10*/  ISETP.NE.U32.AND P0, PT, RZ, UR4, PT ;  /* 0x00000004ff007c0c */ /* 0x000fc8000bf05070 */
[----:B------:R-:W-:-:S13]  /*0a20*/  ISETP.NE.AND.EX P0, PT, RZ, UR5, PT, P0 ;  /* 0x00000005ff007c0c */ /* 0x000fda000bf05300 */
[----:B------:R-:W-:Y:S05]  /*0a30*/  @!P0 BRA `(.L_x_6) ;  /* 0x00000000000c8947 */ /* 0x000fea0003800000 */
[----:B------:R-:W0:Y:S02]  /*0a40*/  LDC.64 R64, c[0x0][0x588] ;  /* 0x00016200ff407b82 */ /* 0x000e240000000a00 */
[----:B0-----:R0:W5:Y:S01]  /*0a50*/  LDG.E R64, desc[UR36][R64.64] ;  /* 0x0000002440407981 */ /* 0x001162000c1e1900 */
[----:B------:R-:W-:Y:S05]  /*0a60*/  BRA `(.L_x_5) ;  /* 0x0000000000087947 */ /* 0x000fea0003800000 */
.L_x_6:
[----:B------:R-:W-:Y:S02]  /*0a70*/  ULDC UR4, c[0x0][0x580] ;  /* 0x0001600000047ab9 */ /* 0x000fe40000000800 */
[----:B------:R-:W-:-:S07]  /*0a80*/  IMAD.U32 R64, RZ, RZ, UR4 ;  /* 0x00000004ff407e24 */ /* 0x000fce000f8e00ff */
.L_x_5:
[----:B------:R-:W-:Y:S02]  /*0a90*/  ULDC.64 UR4, c[0x0][0x5a0] ;  /* 0x0001680000047ab9 */ /* 0x000fe40000000a00 */
[----:B------:R-:W-:-:S04]  /*0aa0*/  ISETP.NE.U32.AND P0, PT, RZ, UR4, PT ;  /* 0x00000004ff007c0c */ /* 0x000fc8000bf05070 */
[----:B------:R-:W-:-:S13]  /*0ab0*/  ISETP.NE.AND.EX P0, PT, RZ, UR5, PT, P0 ;  /* 0x00000005ff007c0c */ /* 0x000fda000bf05300 */
[----:B------:R-:W-:Y:S05]  /*0ac0*/  @!P0 BRA `(.L_x_7) ;  /* 0x00000000001c8947 */ /* 0x000fea0003800000 */
[----:B-1----:R-:W1:Y:S02]  /*0ad0*/  LDC.64 R2, c[0x0][0x5a0] ;  /* 0x00016800ff027b82 */ /* 0x002e640000000a00 */
[----:B-1----:R-:W2:Y:S02]  /*0ae0*/  LDG.E.64 R2, desc[UR36][R2.64] ;  /* 0x0000002402027981 */ /* 0x002ea4000c1e1b00 */
[----:B--2---:R-:W-:-:S04]  /*0af0*/  ISETP.NE.U32.AND P0, PT, R2, RZ, PT ;  /* 0x000000ff0200720c */ /* 0x004fc80003f05070 */
[----:B------:R-:W-:-:S13]  /*0b00*/  ISETP.NE.AND.EX P0, PT, R3, RZ, PT, P0 ;  /* 0x000000ff0300720c */ /* 0x000fda0003f05300 */
[----:B------:R-:W-:Y:S05]  /*0b10*/  @!P0 BRA `(.L_x_7) ;  /* 0x0000000000088947 */ /* 0x000fea0003800000 */
[----:B0-----:R2:W5:Y:S01]  /*0b20*/  LD.E R65, desc[UR36][R2.64] ;  /* 0x0000002402417980 */ /* 0x001562000c101900 */
[----:B------:R-:W-:Y:S05]  /*0b30*/  BRA `(.L_x_8) ;  /* 0x0000000000247947 */ /* 0x000fea0003800000 */
.L_x_7:
[----:B------:R-:W-:Y:S02]  /*0b40*/  ULDC.64 UR4, c[0x0][0x590] ;  /* 0x0001640000047ab9 */ /* 0x000fe40000000a00 */
[----:B------:R-:W-:-:S04]  /*0b50*/  ISETP.NE.U32.AND P0, PT, RZ, UR4, PT ;  /* 0x00000004ff007c0c */ /* 0x000fc8000bf05070 */
[----:B------:R-:W-:-:S13]  /*0b60*/  ISETP.NE.AND.EX P0, PT, RZ, UR5, PT, P0 ;  /* 0x00000005ff007c0c */ /* 0x000fda000bf05300 */
[----:B------:R-:W-:Y:S05]  /*0b70*/  @!P0 BRA `(.L_x_9) ;  /* 0x00000000000c8947 */ /* 0x000fea0003800000 */
[----:B-1----:R-:W0:Y:S02]  /*0b80*/  LDC.64 R2, c[0x0][0x590] ;  /* 0x00016400ff027b82 */ /* 0x002e240000000a00 */
[----:B0-----:R0:W5:Y:S01]  /*0b90*/  LDG.E R65, desc[UR36][R2.64] ;  /* 0x0000002402417981 */ /* 0x001162000c1e1900 */
[----:B------:R-:W-:Y:S05]  /*0ba0*/  BRA `(.L_x_8) ;  /* 0x0000000000087947 */ /* 0x000fea0003800000 */
.L_x_9:
[----:B------:R-:W-:Y:S02]  /*0bb0*/  ULDC UR4, c[0x0][0x584] ;  /* 0x0001610000047ab9 */ /* 0x000fe40000000800 */
[----:B0-----:R-:W-:-:S07]  /*0bc0*/  IMAD.U32 R65, RZ, RZ, UR4 ;  /* 0x00000004ff417e24 */ /* 0x001fce000f8e00ff */
.L_x_8:
[----:B012---:R-:W0:Y:S01]  /*0bd0*/  LDC R2, c[0x0][0x65c] ;  /* 0x00019700ff027b82 */ /* 0x007e220000000800 */
[----:B------:R-:W1:Y:S01]  /*0be0*/  S2R R15, SR_CTAID.Y ;  /* 0x00000000000f7919 */ /* 0x000e620000002600 */
[----:B------:R-:W-:Y:S01]  /*0bf0*/  ULDC UR6, c[0x0][0x28c] ;  /* 0x0000a30000067ab9 */ /* 0x000fe20000000800 */
[----:B------:R-:W-:Y:S01]  /*0c00*/  ISETP.NE.AND P0, PT, R7, 0x2, PT ;  /* 0x000000020700780c */ /* 0x000fe20003f05270 */
[----:B------:R-:W-:Y:S01]  /*0c10*/  UIADD3 UR6, UR6, 0x1f, URZ ;  /* 0x0000001f06067890 */ /* 0x000fe2000fffe03f */
[----:B------:R-:W2:Y:S01]  /*0c20*/  S2R R6, SR_CTAID.X ;  /* 0x0000000000067919 */ /* 0x000ea20000002500 */
[----:B------:R-:W-:Y:S01]  /*0c30*/  UMOV UR38, URZ ;  /* 0x0000003f00267c82 */ /* 0x000fe20008000000 */
[----:B------:R-:W-:Y:S01]  /*0c40*/  UMOV UR39, URZ ;  /* 0x0000003f00277c82 */ /* 0x000fe20008000000 */
[----:B------:R-:W-:Y:S01]  /*0c50*/  USHF.R.S32.HI UR7, URZ, 0x1f, UR6 ;  /* 0x0000001f3f077899 */ /* 0x000fe20008011406 */
[----:B------:R-:W-:-:S03]  /*0c60*/  ULDC.64 UR8, c[0x0][0x650] ;  /* 0x0001940000087ab9 */ /* 0x000fc60000000a00 */
[----:B------:R-:W-:-:S04]  /*0c70*/  ULEA.HI UR7, UR7, UR6, URZ, 0x5 ;  /* 0x0000000607077291 */ /* 0x000fc8000f8f283f */
[----:B------:R-:W-:Y:S01]  /*0c80*/  USHF.R.S32.HI UR40, URZ, 0x5, UR7 ;  /* 0x000000053f287899 */ /* 0x000fe20008011407 */
[----:B0-----:R-:W-:-:S13]  /*0c90*/  ISETP.NE.AND P1, PT, R2, 0x1, PT ;  /* 0x000000010200780c */ /* 0x001fda0003f25270 */
[----:B------:R-:W2:Y:S01]  /*0ca0*/  @P1 LDC R17, c[0x0][0x10] ;  /* 0x00000400ff111b82 */ /* 0x000ea20000000800 */
[----:B-1----:R-:W-:Y:S02]  /*0cb0*/  @P1 IMAD.MOV.U32 R8, RZ, RZ, R15 ;  /* 0x000000ffff081224 */ /* 0x002fe400078e000f */
[----:B------:R-:W-:Y:S02]  /*0cc0*/  @P1 IMAD.MOV.U32 R9, RZ, RZ, RZ ;  /* 0x000000ffff091224 */ /* 0x000fe400078e00ff */
[----:B------:R-:W-:-:S03]  /*0cd0*/  @P1 IMAD.MOV.U32 R7, RZ, RZ, RZ ;  /* 0x000000ffff071224 */ /* 0x000fc600078e00ff */
[----:B------:R-:W0:Y:S01]  /*0ce0*/  @!P1 LDC R3, c[0x0][0xc] ;  /* 0x00000300ff039b82 */ /* 0x000e220000000800 */
[----:B------:R-:W-:Y:S01]  /*0cf0*/  ULDC UR4, c[0x0][0xc] ;  /* 0x0000030000047ab9 */ /* 0x000fe20000000800 */
[----:B------:R-:W-:Y:S02]  /*0d00*/  ULDC UR5, c[0x0][0x10] ;  /* 0x0000040000057ab9 */ /* 0x000fe40000000800 */
[----:B------:R-:W-:-:S04]  /*0d10*/  UIMAD.WIDE.U32 UR4, UR4, UR5, URZ ;  /* 0x00000005040472a5 */ /* 0x000fc8000f8e003f */
[----:B------:R-:W1:Y:S01]  /*0d20*/  LDC R0, c[0x0][0x14] ;  /* 0x00000500ff007b82 */ /* 0x000e620000000800 */
[----:B--2---:R-:W-:-:S04]  /*0d30*/  @P1 IMAD.WIDE.U32 R16, R6, R17, R8 ;  /* 0x0000001106101225 */ /* 0x004fc800078e0008 */
[----:B------:R-:W-:Y:S02]  /*0d40*/  @P1 IMAD.IADD R17, R17, 0x1, R7 ;  /* 0x0000000111111824 */ /* 0x000fe400078e0207 */
[----:B------:R-:W-:Y:S02]  /*0d50*/  IMAD.MOV.U32 R7, RZ, RZ, RZ ;  /* 0x000000ffff077224 */ /* 0x000fe400078e00ff */
[----:B0-----:R-:W-:-:S04]  /*0d60*/  @!P1 IMAD.WIDE.U32 R8, R3, R15, R6 ;  /* 0x0000000f03089225 */ /* 0x001fc800078e0006 */
[----:B------:R-:W-:Y:S02]  /*0d70*/  @!P1 IMAD.MOV.U32 R16, RZ, RZ, R8 ;  /* 0x000000ffff109224 */ /* 0x000fe400078e0008 */
[----:B-1----:R-:W-:-:S04]  /*0d80*/  IMAD.WIDE.U32 R10, R0, UR4, RZ ;  /* 0x00000004000a7c25 */ /* 0x002fc8000f8e00ff */
[----:B------:R-:W-:Y:S01]  /*0d90*/  IMAD R3, R0, UR5, RZ ;  /* 0x0000000500037c24 */ /* 0x000fe2000f8e02ff */
[----:B------:R0:W-:Y:S01]  /*0da0*/  STL.64 [R1], R10 ;  /* 0x0000000a01007387 */ /* 0x0001e20000100a00 */
[----:B------:R-:W-:Y:S02]  /*0db0*/  @!P1 IMAD.MOV.U32 R17, RZ, RZ, R9 ;  /* 0x000000ffff119224 */ /* 0x000fe400078e0009 */
[----:B------:R-:W-:Y:S01]  /*0dc0*/  IMAD.IADD R0, R11, 0x1, R3 ;  /* 0x000000010b007824 */ /* 0x000fe200078e0203 */
[----:B------:R-:W-:Y:S06]  /*0dd0*/  @P0 BRA `(.L_x_10) ;  /* 0x0000000000200947 */ /* 0x000fec0003800000 */
[----:B------:R-:W-:Y:S01]  /*0de0*/  UISETP.GE.U32.AND UP0, UPT, UR40, 0x19, UPT ;  /* 0x000000192800788c */ /* 0x000fe2000bf06070 */
[----:B------:R-:W-:Y:S01]  /*0df0*/  IADD3 R16, P0, R16, R10, RZ ;  /* 0x0000000a10107210 */ /* 0x000fe20007f1e0ff */
[----:B------:R-:W-:Y:S01]  /*0e00*/  UIMAD.WIDE.U32 UR4, UR40, 0x51eb851f, URZ ;  /* 0x51eb851f280478a5 */ /* 0x000fe2000f8e003f */
[----:B------:R-:W-:-:S03]  /*0e10*/  UMOV UR39, URZ ;  /* 0x0000003f00277c82 */ /* 0x000fc60008000000 */
[----:B------:R-:W-:Y:S01]  /*0e20*/  USHF.R.U32.HI UR4, URZ, 0x3, UR5 ;  /* 0x000000033f047899 */ /* 0x000fe20008011605 */
[----:B------:R-:W-:-:S03]  /*0e30*/  IMAD.X R17, R0, 0x1, R17, P0 ;  /* 0x0000000100117824 */ /* 0x000fc600000e0611 */
[----:B------:R-:W-:Y:S02]  /*0e40*/  UIMAD UR38, UR4, -0x19, UR40 ;  /* 0xffffffe7042678a4 */ /* 0x000fe4000f8e0228 */
[----:B------:R-:W-:-:S12]  /*0e50*/  @UP0 ULOP3.LUT UR39, UR4, 0x1, URZ, 0xc0, !UPT ;  /* 0x0000000104270892 */ /* 0x000fd8000f8ec03f */
.L_x_10:
[----:B------:R-:W-:Y:S01]  /*0e60*/  ISETP.GE.U32.AND P0, PT, R16, UR8, PT ;  /* 0x0000000810007c0c */ /* 0x000fe2000bf06070 */
[----:B------:R-:W-:Y:S01]  /*0e70*/  IMAD.MOV.U32 R22, RZ, RZ, -0x1 ;  /* 0xffffffffff167424 */ /* 0x000fe200078e00ff */
[----:B------:R-:W-:Y:S01]  /*0e80*/  PRMT R3, RZ, 0x7610, R3 ;  /* 0x00007610ff037816 */ /* 0x000fe20000000003 */
[----:B------:R-:W-:Y:S01]  /*0e90*/  IMAD.MOV.U32 R18, RZ, RZ, -0x1 ;  /* 0xffffffffff127424 */ /* 0x000fe200078e00ff */
[----:B------:R-:W-:Y:S01]  /*0ea0*/  ISETP.GE.U32.AND.EX P0, PT, R17, UR9, PT, P0 ;  /* 0x0000000911007c0c */ /* 0x000fe2000bf06100 */
[----:B------:R-:W-:-:S12]  /*0eb0*/  IMAD.MOV.U32 R19, RZ, RZ, -0x1 ;  /* 0xffffffffff137424 */ /* 0x000fd800078e00ff */
[----:B------:R-:W-:Y:S05]  /*0ec0*/  @P0 BRA `(.L_x_11) ;  /* 0x0000000400580947 */ /* 0x000fea0003800000 */
[----:B------:R-:W1:Y:S01]  /*0ed0*/  LDC.64 R20, c[0x0][0x628] ;  /* 0x00018a00ff147b82 */ /* 0x000e620000000a00 */
[----:B------:R-:W-:Y:S02]  /*0ee0*/  IMAD.MOV.U32 R8, RZ, RZ, R16 ;  /* 0x000000ffff087224 */ /* 0x000fe400078e0010 */
[----:B------:R-:W-:-:S05]  /*0ef0*/  IMAD.MOV.U32 R9, RZ, RZ, R17 ;  /* 0x000000ffff097224 */ /* 0x000fca00078e0011 */
[----:B------:R-:W2:Y:S08]  /*0f00*/  LDC R18, c[0x0][0x630] ;  /* 0x00018c00ff127b82 */ /* 0x000eb00000000800 */
[----:B------:R-:W3:Y:S01]  /*0f10*/  LDC.64 R24, c[0x0][0x620] ;  /* 0x00018800ff187b82 */ /* 0x000ee20000000a00 */
[----:B-1----:R-:W-:-:S04]  /*0f20*/  ISETP.NE.U32.AND P0, PT, R20, RZ, PT ;  /* 0x000000ff1400720c */ /* 0x002fc80003f05070 */
[----:B------:R-:W-:-:S13]  /*0f30*/  ISETP.NE.AND.EX P0, PT, R21, RZ, PT, P0 ;  /* 0x000000ff1500720c */ /* 0x000fda0003f05300 */
[----:B--23--:R-:W-:Y:S05]  /*0f40*/  @!P0 BRA `(.L_x_12) ;  /* 0x0000000000288947 */ /* 0x00cfea0003800000 */
[----:B------:R-:W1:Y:S02]  /*0f50*/  LDC R3, c[0x0][0x634] ;  /* 0x00018d00ff037b82 */ /* 0x000e640000000800 */
[----:B-1----:R-:W-:-:S05]  /*0f60*/  IADD3 R3, P0, R16, R3, RZ ;  /* 0x0000000310037210 */ /* 0x002fca0007f1e0ff */
[----:B------:R-:W-:-:S04]  /*0f70*/  IMAD.X R19, RZ, RZ, R17, P0 ;  /* 0x000000ffff137224 */ /* 0x000fc800000e0611 */
[----:B------:R-:W-:-:S04]  /*0f80*/  IMAD.WIDE.U32 R8, R19, R20, RZ ;  /* 0x0000001413087225 */ /* 0x000fc800078e00ff */
[----:B0-----:R-:W-:-:S04]  /*0f90*/  IMAD.WIDE.U32 R10, P0, R3, R21, R8 ;  /* 0x00000015030a7225 */ /* 0x001fc80007800008 */
[----:B------:R-:W-:-:S04]  /*0fa0*/  IMAD.WIDE.U32 R8, R3, R20, RZ ;  /* 0x0000001403087225 */ /* 0x000fc800078e00ff */
[----:B------:R-:W-:Y:S01]  /*0fb0*/  IMAD.X R13, RZ, RZ, RZ, P0 ;  /* 0x000000ffff0d7224 */ /* 0x000fe200000e06ff */
[----:B------:R-:W-:Y:S01]  /*0fc0*/  IADD3 RZ, P0, R9, R10, RZ ;  /* 0x0000000a09ff7210 */ /* 0x000fe20007f1e0ff */
[----:B------:R-:W-:-:S04]  /*0fd0*/  IMAD.MOV.U32 R12, RZ, RZ, R11 ;  /* 0x000000ffff0c7224 */ /* 0x000fc800078e000b */
[----:B------:R-:W-:-:S08]  /*0fe0*/  IMAD.WIDE.U32.X R8, R19, R21, R12, P0 ;  /* 0x0000001513087225 */ /* 0x000fd000000e040c */
.L_x_12:
[-CC-:B------:R-:W-:Y:S01]  /*0ff0*/  SHF.R.U64 R30, R8, R18.reuse, R9.reuse ;  /* 0x00000012081e7219 */ /* 0x180fe20000001209 */
[----:B------:R-:W1:Y:S01]  /*1000*/  LDC R12, c[0x0][0x618] ;  /* 0x00018600ff0c7b82 */ /* 0x000e620000000800 */
[----:B------:R-:W-:Y:S01]  /*1010*/  SHF.R.U32.HI R7, RZ, R18, R9 ;  /* 0x00000012ff077219 */ /* 0x000fe20000011609 */
[----:B------:R-:W-:Y:S01]  /*1020*/  ULDC UR4, c[0x0][0x150] ;  /* 0x0000540000047ab9 */ /* 0x000fe20000000800 */
[----:B0-----:R-:W-:Y:S02]  /*1030*/  IADD3 R11, P0, RZ, -R30, RZ ;  /* 0x8000001eff0b7210 */ /* 0x001fe40007f1e0ff */
[----:B------:R-:W-:-:S03]  /*1040*/  I2FP.F32.U32 R3, R6 ;  /* 0x0000000600037245 */ /* 0x000fc60000201000 */
[----:B------:R-:W0:Y:S01]  /*1050*/  LDC.64 R26, c[0x0][0x640] ;  /* 0x00019000ff1a7b82 */ /* 0x000e220000000a00 */
[----:B------:R-:W-:Y:S02]  /*1060*/  IMAD.X R13, RZ, RZ, ~R7, P0 ;  /* 0x000000ffff0d7224 */ /* 0x000fe400000e0e07 */
[----:B------:R-:W-:Y:S01]  /*1070*/  FMUL R3, R3, UR4 ;  /* 0x0000000403037c20 */ /* 0x000fe20008400000 */
[----:B------:R-:W-:Y:S01]  /*1080*/  IMAD.WIDE.U32 R8, R11, R24, R16 ;  /* 0x000000180b087225 */ /* 0x000fe200078e0010 */
[----:B------:R-:W-:-:S03]  /*1090*/  ULDC UR4, c[0x0][0x154] ;  /* 0x0000550000047ab9 */ /* 0x000fc60000000800 */
[----:B------:R-:W-:Y:S01]  /*10a0*/  IMAD R10, R13, R24, RZ ;  /* 0x000000180d0a7224 */ /* 0x000fe200078e02ff */
[----:B------:R-:W2:Y:S01]  /*10b0*/  LDC R7, c[0x0][0x144] ;  /* 0x00005100ff077b82 */ /* 0x000ea20000000800 */
[----:B------:R-:W3:Y:S02]  /*10c0*/  F2I.U32.TRUNC.NTZ R3, R3 ;  /* 0x0000000300037305 */ /* 0x000ee4000020f000 */
[----:B------:R-:W-:-:S04]  /*10d0*/  IMAD R11, R11, R25, R10 ;  /* 0x000000190b0b7224 */ /* 0x000fc800078e020a */
[----:B------:R-:W-:Y:S01]  /*10e0*/  IMAD.IADD R9, R9, 0x1, R11 ;  /* 0x0000000109097824 */ /* 0x000fe200078e020b */
[----:B------:R-:W4:Y:S01]  /*10f0*/  LDC R18, c[0x0][0x608] ;  /* 0x00018200ff127b82 */ /* 0x000f220000000800 */
[----:B------:R-:W-:-:S03]  /*1100*/  IMAD.MOV.U32 R11, RZ, RZ, -0x1 ;  /* 0xffffffffff0b7424 */ /* 0x000fc600078e00ff */
[-C--:B-1----:R-:W-:Y:S02]  /*1110*/  SHF.R.U64 R22, R8, R12.reuse, R9 ;  /* 0x0000000c08167219 */ /* 0x082fe40000001209 */
[----:B------:R-:W-:Y:S02]  /*1120*/  I2FP.F32.U32 R8, R15 ;  /* 0x0000000f00087245 */ /* 0x000fe40000201000 */
[----:B------:R-:W1:Y:S01]  /*1130*/  LDC R24, c[0x0][0x658] ;  /* 0x00019600ff187b82 */ /* 0x000e620000000800 */
[----:B0-----:R-:W-:Y:S01]  /*1140*/  ISETP.NE.U32.AND P0, PT, R26, RZ, PT ;  /* 0x000000ff1a00720c */ /* 0x001fe20003f05070 */
[----:B---3--:R-:W-:Y:S01]  /*1150*/  IMAD.MOV R10, RZ, RZ, -R3 ;  /* 0x000000ffff0a7224 */ /* 0x008fe200078e0a03 */
[----:B------:R-:W-:Y:S01]  /*1160*/  SHF.R.U32.HI R9, RZ, R12, R9 ;  /* 0x0000000cff097219 */ /* 0x000fe20000011609 */
[----:B------:R-:W-:Y:S01]  /*1170*/  FMUL R8, R8, UR4 ;  /* 0x0000000408087c20 */ /* 0x000fe20008400000 */
[----:B------:R-:W-:-:S03]  /*1180*/  ISETP.NE.AND.EX P0, PT, R27, RZ, PT, P0 ;  /* 0x000000ff1b00720c */ /* 0x000fc60003f05300 */
[----:B------:R-:W0:Y:S01]  /*1190*/  LDC R20, c[0x0][0x148] ;  /* 0x00005200ff147b82 */ /* 0x000e220000000800 */
[----:B--2---:R-:W-:-:S07]  /*11a0*/  IMAD R3, R7, R10, R6 ;  /* 0x0000000a07037224 */ /* 0x004fce00078e0206 */
[----:B------:R-:W2:Y:S01]  /*11b0*/  LDC R21, c[0x0][0x600] ;  /* 0x00018000ff157b82 */ /* 0x000ea20000000800 */
[-CC-:B----4-:R-:W-:Y:S02]  /*11c0*/  SHF.R.U64 R32, R22, R18.reuse, R9.reuse ;  /* 0x0000001216207219 */ /* 0x190fe40000001209 */
[----:B------:R-:W-:Y:S01]  /*11d0*/  SHF.R.U32.HI R7, RZ, R18, R9 ;  /* 0x00000012ff077219 */ /* 0x000fe20000011609 */
[----:B------:R-:W-:Y:S01]  /*11e0*/  IMAD.MOV.U32 R9, RZ, RZ, 0x1 ;  /* 0x00000001ff097424 */ /* 0x000fe200078e00ff */
[----:B------:R3:W4:Y:S03]  /*11f0*/  F2I.U32.TRUNC.NTZ R18, R8 ;  /* 0x0000000800127305 */ /* 0x000726000020f000 */
[----:B------:R-:W0:Y:S01]  /*1200*/  LDC R25, c[0x0][0x648] ;  /* 0x00019200ff197b82 */ /* 0x000e220000000800 */
[-C--:B-1----:R-:W-:Y:S02]  /*1210*/  SHF.L.U32 R6, R11, R24.reuse, RZ ;  /* 0x000000180b067219 */ /* 0x082fe400000006ff */
[----:B------:R-:W-:-:S02]  /*1220*/  SHF.R.U64 R34, R32, R24, R7 ;  /* 0x0000001820227219 */ /* 0x000fc40000001207 */
[----:B------:R-:W-:Y:S02]  /*1230*/  LOP3.LUT R13, RZ, R6, RZ, 0x33, !PT ;  /* 0x00000006ff0d7212 */ /* 0x000fe400078e33ff */
[-C--:B------:R-:W-:Y:S01]  /*1240*/  SHF.R.U32.HI R7, RZ, R24.reuse, R7 ;  /* 0x00000018ff077219 */ /* 0x080fe20000011607 */
[----:B------:R-:W1:Y:S01]  /*1250*/  LDC R29, c[0x0][0x638] ;  /* 0x00018e00ff1d7b82 */ /* 0x000e620000000800 */
[----:B------:R-:W-:Y:S01]  /*1260*/  SHF.L.U32 R12, R9, R24, RZ ;  /* 0x00000018090c7219 */ /* 0x000fe200000006ff */
[----:B------:R-:W-:-:S06]  /*1270*/  IMAD.MOV.U32 R6, RZ, RZ, R34 ;  /* 0x000000ffff067224 */ /* 0x000fcc00078e0022 */
[----:B------:R-:W0:Y:S01]  /*1280*/  LDC R28, c[0x0][0x610] ;  /* 0x00018400ff1c7b82 */ /* 0x000e220000000800 */
[----:B---34-:R-:W-:Y:S05]  /*1290*/  @!P0 BRA `(.L_x_13) ;  /* 0x0000000000288947 */ /* 0x018fea0003800000 */
[----:B------:R-:W3:Y:S02]  /*12a0*/  LDC R11, c[0x0][0x64c] ;  /* 0x00019300ff0b7b82 */ /* 0x000ee40000000800 */
[----:B---3--:R-:W-:-:S05]  /*12b0*/  IADD3 R11, P0, R34, R11, RZ ;  /* 0x0000000b220b7210 */ /* 0x008fca0007f1e0ff */
[----:B------:R-:W-:-:S04]  /*12c0*/  IMAD.X R19, RZ, RZ, R7, P0 ;  /* 0x000000ffff137224 */ /* 0x000fc800000e0607 */
[----:B------:R-:W-:-:S04]  /*12d0*/  IMAD.WIDE.U32 R6, R19, R26, RZ ;  /* 0x0000001a13067225 */ /* 0x000fc800078e00ff */
[----:B------:R-:W-:-:S04]  /*12e0*/  IMAD.WIDE.U32 R8, P0, R11, R27, R6 ;  /* 0x0000001b0b087225 */ /* 0x000fc80007800006 */
[----:B------:R-:W-:-:S04]  /*12f0*/  IMAD.WIDE.U32 R6, R11, R26, RZ ;  /* 0x0000001a0b067225 */ /* 0x000fc800078e00ff */
[----:B------:R-:W-:Y:S01]  /*1300*/  IMAD.X R11, RZ, RZ, RZ, P0 ;  /* 0x000000ffff0b7224 */ /* 0x000fe200000e06ff */
[----:B------:R-:W-:Y:S01]  /*1310*/  IADD3 RZ, P0, R7, R8, RZ ;  /* 0x0000000807ff7210 */ /* 0x000fe20007f1e0ff */
[----:B------:R-:W-:-:S04]  /*1320*/  IMAD.MOV.U32 R10, RZ, RZ, R9 ;  /* 0x000000ffff0a7224 */ /* 0x000fc800078e0009 */
[----:B------:R-:W-:-:S08]  /*1330*/  IMAD.WIDE.U32.X R6, R19, R27, R10, P0 ;  /* 0x0000001b13067225 */ /* 0x000fd000000e040a */
.L_x_13:
[----:B0-----:R-:W-:Y:S01]  /*1340*/  SHF.R.U64 R6, R6, R25, R7 ;  /* 0x0000001906067219 */ /* 0x001fe20000001207 */
[----:B--2---:R-:W-:Y:S01]  /*1350*/  VIADD R7, R21, 0xffffffff ;  /* 0xffffffff15077836 */ /* 0x004fe20000000000 */
[----:B------:R-:W-:Y:S01]  /*1360*/  LOP3.LUT R13, R32, R13, RZ, 0xc0, !PT ;  /* 0x0000000d200d7212 */ /* 0x000fe200078ec0ff */
[----:B------:R-:W-:Y:S02]  /*1370*/  IMAD.MOV R18, RZ, RZ, -R18 ;  /* 0x000000ffff127224 */ /* 0x000fe400078e0a12 */
[----:B------:R-:W-:Y:S01]  /*1380*/  IMAD.MOV R8, RZ, RZ, -R6 ;  /* 0x000000ffff087224 */ /* 0x000fe200078e0a06 */
[----:B------:R-:W-:Y:S01]  /*1390*/  LOP3.LUT R7, R22, R7, RZ, 0xc0, !PT ;  /* 0x0000000716077212 */ /* 0x000fe200078ec0ff */
[----:B------:R-:W-:Y:S02]  /*13a0*/  IMAD R12, R12, R6, R13 ;  /* 0x000000060c0c7224 */ /* 0x000fe400078e020d */
[----:B------:R-:W-:Y:S02]  /*13b0*/  @P1 IMAD R3, R20, R18, R15 ;  /* 0x0000001214031224 */ /* 0x000fe400078e020f */
[----:B-1----:R-:W-:-:S02]  /*13c0*/  IMAD R6, R8, R29, R34 ;  /* 0x0000001d08067224 */ /* 0x002fc400078e0222 */
[----:B------:R-:W-:Y:S02]  /*13d0*/  IMAD R22, R12, R28, R3 ;  /* 0x0000001c0c167224 */ /* 0x000fe400078e0203 */
[----:B------:R-:W-:Y:S02]  /*13e0*/  IMAD R7, R6, R21, R7 ;  /* 0x0000001506077224 */ /* 0x000fe400078e0207 */
[----:B------:R-:W-:Y:S02]  /*13f0*/  IMAD.MOV.U32 R3, RZ, RZ, 0x1 ;  /* 0x00000001ff037424 */ /* 0x000fe400078e00ff */
[----:B------:R-:W-:Y:S01]  /*1400*/  IMAD.MOV.U32 R19, RZ, RZ, R30 ;  /* 0x000000ffff137224 */ /* 0x000fe200078e001e */
[----:B------:R-:W-:Y:S02]  /*1410*/  SEL R18, R7, R22, !P1 ;  /* 0x0000001607127207 */ /* 0x000fe40004800000 */
[----:B------:R-:W-:-:S07]  /*1420*/  SEL R22, R22, R7, !P1 ;  /* 0x0000000716167207 */ /* 0x000fce0004800000 */
.L_x_11:
[----:B------:R-:W-:Y:S05]  /*1430*/  @!P2 BRA `(.L_x_14) ;  /* 0x0000004000cca947 */ /* 0x000fea0003800000 */
[----:B------:R-:W-:-:S13]  /*1440*/  ISETP.GT.U32.AND P0, PT, R31, 0x1, PT ;  /* 0x000000011f00780c */ /* 0x000fda0003f04070 */
[----:B------:R-:W-:Y:S05]  /*1450*/  @P0 EXIT ;  /* 0x000000000000094d */ /* 0x000fea0003800000 */
.L_x_15:
[----:B------:R-:W-:-:S08]  /*1460*/  NOP ;  /* 0x0000000000007918 */ /* 0x000fd00000000000 */
[----:B------:R-:W1:Y:S02]  /*1470*/  USETMAXREG.TRY_ALLOC.CTAPOOL UP0, 0xe8 ;  /* 0x000000e8000079c8 */ /* 0x000e640008000600 */
[----:B-1----:R-:W-:-:S13]  /*1480*/  PLOP3.LUT P0, PT, PT, PT, UP0, 0x80, 0x0 ;  /* 0x000000000000781c */ /* 0x002fda0003f0f008 */
[----:B------:R-:W-:Y:S05]  /*1490*/  @!P0 BRA `(.L_x_15) ;  /* 0xfffffffc00f08947 */ /* 0x000fea000383ffff */
[----:B------:R-:W-:-:S13]  /*14a0*/  LOP3.LUT P0, RZ, R3, 0xff, RZ, 0xc0, !PT ;  /* 0x000000ff03ff7812 */ /* 0x000fda000780c0ff */
[----:B------:R-:W-:Y:S05]  /*14b0*/  @!P0 EXIT ;  /* 0x000000000000894d */ /* 0x000fea0003800000 */
[----:B------:R-:W2:Y:S01]  /*14c0*/  LDL.64 R8, [R1] ;  /* 0x0000000001087983 */ /* 0x000ea20000100a00 */
[----:B------:R-:W-:Y:S01]  /*14d0*/  SHF.R.S32.HI R3, RZ, 0x1f, R4 ;  /* 0x0000001fff037819 */ /* 0x000fe20000011404 */
[----:B------:R-:W1:Y:S01]  /*14e0*/  S2UR UR4, SR_CgaCtaId ;  /* 0x00000000000479c3 */ /* 0x000e620000008800 */
[----:B------:R-:W-:Y:S01]  /*14f0*/  UMOV UR41, 0x400 ;  /* 0x0000040000297882 */ /* 0x000fe20000000000 */
[----:B------:R-:W-:Y:S01]  /*1500*/  UISETP.LT.AND UP0, UPT, UR40, 0x1, UPT ;  /* 0x000000012800788c */ /* 0x000fe2000bf01270 */
[CC--:B------:R-:W-:Y:S01]  /*1510*/  LEA.HI R5, R3.reuse, R4.reuse, RZ, 0x2 ;  /* 0x0000000403057211 */ /* 0x0c0fe200078f10ff */
[----:B------:R-:W-:Y:S01]  /*1520*/  UIADD3 UR5, UR43, -0x1, URZ ;  /* 0xffffffff2b057890 */ /* 0x000fe2000fffe03f */
[----:B------:R-:W-:Y:S01]  /*1530*/  LEA.HI R3, R3, R4, RZ, 0x5 ;  /* 0x0000000403037211 */ /* 0x000fe200078f28ff */
[----:B------:R-:W-:Y:S01]  /*1540*/  USEL UR42, UR40, 0x1, UP0 ;  /* 0x00000001282a7887 */ /* 0x000fe20008000000 */
[--C-:B------:R-:W-:Y:S01]  /*1550*/  SHF.R.S32.HI R66, RZ, 0x2, R5.reuse ;  /* 0x00000002ff427819 */ /* 0x100fe20000011405 */
[----:B------:R-:W3:Y:S01]  /*1560*/  LDC R70, c[0x0][0x658] ;  /* 0x00019600ff467b82 */ /* 0x000ee20000000800 */
[----:B------:R-:W-:Y:S01]  /*1570*/  SHF.R.S32.HI R7, RZ, 0x1f, R5 ;  /* 0x0000001fff077819 */ /* 0x000fe20000011405 */
[----:B------:R-:W-:Y:S01]  /*1580*/  UISETP.NE.AND UP0, UPT, UR5, URZ, UPT ;  /* 0x0000003f0500728c */ /* 0x000fe2000bf05270 */
[----:B------:R-:W-:Y:S01]  /*1590*/  SHF.R.S32.HI R3, RZ, 0x5, R3 ;  /* 0x00000005ff037819 */ /* 0x000fe20000011403 */
[----:B------:R-:W-:Y:S01]  /*15a0*/  ULDC UR8, c[0x0][0x284] ;  /* 0x0000a10000087ab9 */ /* 0x000fe20000000800 */
[----:B------:R-:W-:Y:S01]  /*15b0*/  LEA.HI R7, R7, R66, RZ, 0x3 ;  /* 0x0000004207077211 */ /* 0x000fe200078f18ff */
[----:B------:R-:W-:Y:S01]  /*15c0*/  USEL UR7, URZ, 0x1, UP0 ;  /* 0x000000013f077887 */ /* 0x000fe20008000000 */
[----:B------:R-:W-:Y:S01]  /*15d0*/  LOP3.LUT R5, R5, 0xfffffffc, RZ, 0xc0, !PT ;  /* 0xfffffffc05057812 */ /* 0x000fe200078ec0ff */
[----:B------:R-:W4:Y:S01]  /*15e0*/  LDC.64 R72, c[0x0][0x5c8] ;  /* 0x00017200ff487b82 */ /* 0x000f220000000a00 */
[----:B------:R-:W-:Y:S01]  /*15f0*/  LOP3.LUT R7, R7, 0xfffffff8, RZ, 0xc0, !PT ;  /* 0xfffffff807077812 */ /* 0x000fe200078ec0ff */
[----:B------:R-:W-:Y:S01]  /*1600*/  USHF.L.U32 UR47, UR40, 0x1, URZ ;  /* 0x00000001282f7899 */ /* 0x000fe2000800063f */
[----:B------:R-:W-:Y:S01]  /*1610*/  LOP3.LUT R77, R23, 0x1, RZ, 0xfc, !PT ;  /* 0x00000001174d7812 */ /* 0x000fe200078efcff */
[----:B------:R-:W-:Y:S01]  /*1620*/  IMAD.IADD R5, R4, 0x1, -R5 ;  /* 0x0000000104057824 */ /* 0x000fe200078e0a05 */
[----:B------:R-:W-:Y:S01]  /*1630*/  UIADD3 UR42, -UR42, UR40, URZ ;  /* 0x000000282a2a7290 */ /* 0x000fe2000fffe13f */
[----:B------:R-:W-:-:S02]  /*1640*/  IMAD.IADD R66, R66, 0x1, -R7 ;  /* 0x0000000142427824 */ /* 0x000fc400078e0a07 */
[----:B------:R-:W0:Y:S01]  /*1650*/  LDC R6, c[0x0][0x288] ;  /* 0x0000a200ff067b82 */ /* 0x000e220000000800 */
[----:B-1----:R-:W-:Y:S01]  /*1660*/  ULEA UR41, UR4, UR41, 0x18 ;  /* 0x0000002904297291 */ /* 0x002fe2000f8ec03f */
[--C-:B------:R-:W-:Y:S01]  /*1670*/  IMAD R76, R3, -0x10, -R66.reuse ;  /* 0xfffffff0034c7824 */ /* 0x100fe200078e0a42 */
[--C-:B------:R-:W-:Y:S01]  /*1680*/  SHF.R.S32.HI R67, RZ, 0x1f, R66.reuse ;  /* 0x0000001fff437819 */ /* 0x100fe20000011442 */
[----:B------:R-:W-:Y:S01]  /*1690*/  USHF.L.U32 UR4, UR5, 0x3, URZ ;  /* 0x0000000305047899 */ /* 0x000fe2000800063f */
[----:B------:R-:W-:Y:S01]  /*16a0*/  IMAD.MOV.U32 R7, RZ, RZ, 0x1 ;  /* 0x00000001ff077424 */ /* 0x000fe200078e00ff */
[----:B------:R-:W-:Y:S01]  /*16b0*/  UIADD3 UR5, UR41, 0x19280, URZ ;  /* 0x0001928029057890 */ /* 0x000fe2000fffe03f */
[----:B------:R-:W-:Y:S01]  /*16c0*/  IMAD.SHL.U32 R68, R5, 0x2, RZ ;  /* 0x0000000205447824 */ /* 0x000fe200078e00ff */
[----:B------:R-:W-:Y:S01]  /*16d0*/  UIADD3 UR6, UR41, 0x280, URZ ;  /* 0x0000028029067890 */ /* 0x000fe2000fffe03f */
[----:B------:R-:W-:Y:S01]  /*16e0*/  IMAD.WIDE R66, R3, 0x10, R66 ;  /* 0x0000001003427825 */ /* 0x000fe200078e0242 */
[----:B------:R-:W-:-:S02]  /*16f0*/  USHF.R.U32.HI UR5, URZ, 0x4, UR5 ;  /* 0x000000043f057899 */ /* 0x000fc40008011605 */
[----:B------:R-:W-:Y:S01]  /*1700*/  USHF.R.U32.HI UR6, URZ, 0x4, UR6 ;  /* 0x000000043f067899 */ /* 0x000fe20008011606 */
[----:B------:R-:W-:Y:S01]  /*1710*/  IMAD.MOV.U32 R3, RZ, RZ, -0x1 ;  /* 0xffffffffff037424 */ /* 0x000fe200078e00ff */
[----:B------:R-:W-:Y:S01]  /*1720*/  UIADD3 UR48, UR41, 0x1a0, URZ ;  /* 0x000001a029307890 */ /* 0x000fe2000fffe03f */
[----:B------:R-:W-:Y:S01]  /*1730*/  IMAD.U32 R80, RZ, RZ, UR7 ;  /* 0x00000007ff507e24 */ /* 0x000fe2000f8e00ff */
[----:B------:R-:W-:Y:S01]  /*1740*/  ULOP3.LUT UR4, UR4, 0x8, URZ, 0xc0, !UPT ;  /* 0x0000000804047892 */ /* 0x000fe2000f8ec03f */
[C---:B----4-:R-:W-:Y:S01]  /*1750*/  SHF.L.U64.HI R71, R72.reuse, 0x3, R73 ;  /* 0x0000000348477819 */ /* 0x050fe20000010249 */
[----:B------:R-:W-:Y:S01]  /*1760*/  ULOP3.LUT UR5, UR5, 0x3fff, URZ, 0xc0, !UPT ;  /* 0x00003fff05057892 */ /* 0x000fe2000f8ec03f */
[-C--:B---3--:R-:W-:Y:S01]  /*1770*/  SHF.L.U32 R3, R3, R70.reuse, RZ ;  /* 0x0000004603037219 */ /* 0x088fe200000006ff */
[----:B------:R-:W-:Y:S01]  /*1780*/  ULOP3.LUT UR6, UR6, 0x3fff, URZ, 0xc0, !UPT ;  /* 0x00003fff06067892 */ /* 0x000fe2000f8ec03f */
[----:B------:R-:W-:Y:S01]  /*1790*/  SHF.L.U32 R70, R7, R70, RZ ;  /* 0x0000004607467219 */ /* 0x000fe200000006ff */
[----:B------:R-:W-:Y:S01]  /*17a0*/  IMAD.SHL.U32 R72, R72, 0x8, RZ ;  /* 0x0000000848487824 */ /* 0x000fe200078e00ff */
[----:B------:R-:W-:Y:S01]  /*17b0*/  LOP3.LUT R75, RZ, R3, RZ, 0x33, !PT ;  /* 0x00000003ff4b7212 */ /* 0x000fe200078e33ff */
[----:B0-----:R-:W-:Y:S01]  /*17c0*/  IMAD R73, R5, -0x2, R6 ;  /* 0xfffffffe05497824 */ /* 0x001fe200078e0206 */
[----:B------:R-:W-:Y:S01]  /*17d0*/  SHF.R.S32.HI R69, RZ, 0x1f, R68 ;  /* 0x0000001fff457819 */ /* 0x000fe20000011444 */
[----:B------:R-:W-:Y:S01]  /*17e0*/  VIADD R76, R76, UR8 ;  /* 0x000000084c4c7c36 */ /* 0x000fe20008000000 */
[----:B------:R-:W-:-:S02]  /*17f0*/  ULEA UR43, UR43, UR48, 0x3 ;  /* 0x000000302b2b7291 */ /* 0x000fc4000f8e183f */
[----:B------:R-:W-:Y:S02]  /*1800*/  ULOP3.LUT UR49, UR4, 0x8, URZ, 0x3c, !UPT ;  /* 0x0000000804317892 */ /* 0x000fe4000f8e3c3f */
[----:B------:R-:W-:Y:S02]  /*1810*/  ULOP3.LUT UR44, UR4, 0x18, URZ, 0x3c, !UPT ;  /* 0x00000018042c7892 */ /* 0x000fe4000f8e3c3f */
[----:B------:R-:W-:Y:S02]  /*1820*/  ULOP3.LUT UR45, UR5, 0x10000, URZ, 0xfc, !UPT ;  /* 0x00010000052d7892 */ /* 0x000fe4000f8efc3f */
[----:B------:R-:W-:Y:S01]  /*1830*/  ULOP3.LUT UR46, UR6, 0x10000, URZ, 0xfc, !UPT ;  /* 0x00010000062e7892 */ /* 0x000fe2000f8efc3f */
[----:B--2---:R-:W-:-:S11]  /*1840*/  SHF.L.U64.HI R74, R8, 0x1, R0 ;  /* 0x00000001084a7819 */ /* 0x004fd60000010200 */
.L_x_115:
[----:B------:R-:W-:-:S04]  /*1850*/  SHF.L.U32 R0, R80, 0x1f, RZ ;  /* 0x0000001f50007819 */ /* 0x000fc800000006ff */
[----:B------:R-:W0:Y:S02]  /*1860*/  SYNCS.PHASECHK.TRANS64.TRYWAIT P0, [UR43+-0x8], R0 ;  /* 0xfffff800ff0075a7 */ /* 0x000e24000800016b */
[----:B01-34-:R-:W-:Y:S05]  /*1870*/  @!P0 BRA `(.L_x_16) ;  /* 0x0000005800988947 */ /* 0x01bfea0003800000 */
.L_x_158:
[----:B------:R-:W-:Y:S02]  /*1880*/  ULDC UR4, c[0x0][0x28c] ;  /* 0x0000a30000047ab9 */ /* 0x000fe40000000800 */
[----:B------:R-:W-:-:S13]  /*1890*/  ISETP.LT.AND P0, PT, RZ, UR4, PT ;  /* 0x00000004ff007c0c */ /* 0x000fda000bf01270 */
[----:B------:R-:W-:Y:S05]  /*18a0*/  @P0 BRA `(.L_x_17) ;  /* 0x0000000000400947 */ /* 0x000fea0003800000 */
[----:B0-----:R-:W-:Y:S01]  /*18b0*/  MOV R0, 0x0 ;  /* 0x0000000000007802 */ /* 0x001fe20000000f00 */
[----:B------:R-:W-:Y:S01]  /*18c0*/  ULDC.64 UR4, c[0x4][0x68] ;  /* 0x01001a0000047ab9 */ /* 0x000fe20000000a00 */
[----:B------:R-:W-:Y:S01]  /*18d0*/  ULDC.64 UR6, c[0x4][0x8] ;  /* 0x0100020000067ab9 */ /* 0x000fe20000000a00 */
[----:B------:R-:W-:Y:S01]  /*18e0*/  IMAD.U32 R4, RZ, RZ, UR4 ;  /* 0x00000004ff047e24 */ /* 0x000fe2000f8e00ff */
[----:B------:R0:W1:Y:S01]  /*18f0*/  LDC.64 R14, c[0x4][R0] ;  /* 0x01000000000e7b82 */ /* 0x0000620000000a00 */
[----:B------:R-:W-:Y:S01]  /*1900*/  IMAD.U32 R5, RZ, RZ, UR5 ;  /* 0x00000005ff057e24 */ /* 0x000fe2000f8e00ff */
[----:B------:R-:W-:Y:S01]  /*1910*/  ULDC.64 UR4, c[0x4][0x70] ;  /* 0x01001c0000047ab9 */ /* 0x000fe20000000a00 */
[----:B------:R-:W-:Y:S02]  /*1920*/  IMAD.U32 R10, RZ, RZ, UR6 ;  /* 0x00000006ff0a7e24 */ /* 0x000fe4000f8e00ff */
[----:B------:R-:W-:Y:S02]  /*1930*/  IMAD.U32 R6, RZ, RZ, UR4 ;  /* 0x00000004ff067e24 */ /* 0x000fe4000f8e00ff */
[----:B------:R-:W-:-:S02]  /*1940*/  IMAD.U32 R7, RZ, RZ, UR5 ;  /* 0x00000005ff077e24 */ /* 0x000fc4000f8e00ff */
[----:B------:R-:W-:Y:S02]  /*1950*/  IMAD.U32 R11, RZ, RZ, UR7 ;  /* 0x00000007ff0b7e24 */ /* 0x000fe4000f8e00ff */
[----:B------:R-:W-:Y:S02]  /*1960*/  IMAD.MOV.U32 R8, RZ, RZ, 0x1e1 ;  /* 0x000001e1ff087424 */ /* 0x000fe400078e00ff */
[----:B------:R-:W-:Y:S02]  /*1970*/  IMAD.MOV.U32 R12, RZ, RZ, 0x1 ;  /* 0x00000001ff0c7424 */ /* 0x000fe400078e00ff */
[----:B0-----:R-:W-:-:S07]  /*1980*/  IMAD.MOV.U32 R13, RZ, RZ, RZ ;  /* 0x000000ffff0d7224 */ /* 0x001fce00078e00ff */
[----:B------:R-:W-:-:S07]  /*1990*/  LEPC R20, `(.L_x_17) ;  /* 0x000000001014794e */ /* 0x000fce0000000000 */
[----:B-1---5:R-:W-:Y:S05]  /*19a0*/  CALL.ABS.NOINC R14 ;  /* 0x000000000e007343 */ /* 0x022fea0003c00000 */
.L_x_17:
[----:B------:R-:W-:-:S13]  /*19b0*/  ISETP.NE.AND P0, PT, R77, 0x3, PT ;  /* 0x000000034d00780c */ /* 0x000fda0003f05270 */
[----:B------:R-:W-:Y:S05]  /*19c0*/  @!P0 BRA `(.L_x_18) ;  /* 0x0000000000048947 */ /* 0x000fea0003800000 */
[----:B------:R-:W-:Y:S01]  /*19d0*/  BPT.TRAP 0x1 ;  /* 0x000000040000795c */ /* 0x000fe20000300000 */
.L_x_18:
[----:B0-----:R-:W-:Y:S02]  /*19e0*/  IMAD.U32 R3, RZ, RZ, UR38 ;  /* 0x00000026ff037e24 */ /* 0x001fe4000f8e00ff */
[----:B------:R-:W-:-:S03]  /*19f0*/  IMAD.U32 R0, RZ, RZ, UR39 ;  /* 0x00000027ff007e24 */ /* 0x000fc6000f8e00ff */
[----:B------:R-:W-:Y:S02]  /*1a00*/  LEA R3, R3, UR41, 0x3 ;  /* 0x0000002903037c11 */ /* 0x000fe4000f8e18ff */
[----:B------:R-:W-:-:S04]  /*1a10*/  SHF.L.U32 R0, R0, 0x1f, RZ ;  /* 0x0000001f00007819 */ /* 0x000fc800000006ff */
[----:B------:R0:W1:Y:S01]  /*1a20*/  SYNCS.PHASECHK.TRANS64.TRYWAIT P1, [R3+URZ], R0 ;  /* 0x00000000030075a7 */ /* 0x000062000802017f */
[----:B------:R-:W-:Y:S05]  /*1a30*/  @!P0 BRA `(.L_x_19) ;  /* 0x0000000000048947 */ /* 0x000fea0003800000 */
[----:B------:R-:W-:Y:S01]  /*1a40*/  BPT.TRAP 0x1 ;  /* 0x000000040000795c */ /* 0x000fe20000300000 */
.L_x_19:
[----:B-1----:R-:W-:Y:S05]  /*1a50*/  @P1 BRA `(.L_x_20) ;  /* 0x0000000000081947 */ /* 0x002fea0003800000 */
[----:B------:R-:W1:Y:S02]  /*1a60*/  SYNCS.PHASECHK.TRANS64.TRYWAIT P1, [R3+URZ], R0 ;  /* 0x00000000030075a7 */ /* 0x000e64000802017f */
[----:B-1----:R-:W-:Y:S05]  /*1a70*/  @!P1 BRA `(.L_x_21) ;  /* 0x0000005800309947 */ /* 0x002fea0003800000 */
.L_x_20:
[----:B------:R-:W-:Y:S05]  /*1a80*/  WARPSYNC.ALL ;  /* 0x0000000000007948 */ /* 0x000fea0003800000 */
[----:B------:R-:W-:Y:S01]  /*1a90*/  ULEA UR8, UR38, UR46, 0x8 ;  /* 0x0000002e26087291 */ /* 0x000fe2000f8e403f */
[----:B------:R-:W-:Y:S01]  /*1aa0*/  WARPGROUP.ARRIVE ;  /* 0x00000000000079c5 */ /* 0x000fe20000000000 */
[----:B------:R-:W-:Y:S01]  /*1ab0*/  UIMAD UR9, UR38, 0x140, UR45 ;  /* 0x00000140260978a4 */ /* 0x000fe2000f8e022d */
[----:B01----:R-:W-:Y:S01]  /*1ac0*/  IMAD.U32 R0, RZ, RZ, UR42 ;  /* 0x0000002aff007e24 */ /* 0x003fe2000f8e00ff */
[----:B------:R-:W-:Y:S01]  /*1ad0*/  UMOV UR5, 0x80000020 ;  /* 0x8000002000057882 */ /* 0x000fe20000000000 */
[----:B------:R-:W-:Y:S01]  /*1ae0*/  UMOV UR7, 0x80000020 ;  /* 0x8000002000077882 */ /* 0x000fe20000000000 */
[----:B------:R-:W-:Y:S01]  /*1af0*/  UIADD3 UR10, UR9, 0x40, URZ ;  /* 0x00000040090a7890 */ /* 0x000fe2000fffe03f */
[----:B------:R-:W-:-:S02]  /*1b00*/  UMOV UR4, UR8 ;  /* 0x0000000800047c82 */ /* 0x000fc40008000000 */
[----:B------:R-:W-:Y:S01]  /*1b10*/  UMOV UR6, UR9 ;  /* 0x0000000900067c82 */ /* 0x000fe20008000000 */
[----:B------:R-:W-:Y:S01]  /*1b20*/  UIADD3 UR11, UR9, 0x80, URZ ;  /* 0x00000080090b7890 */ /* 0x000fe2000fffe03f */
[----:B------:R-:W-:Y:S01]  /*1b30*/  HGMMA.64x16x16.F32 R56, gdesc[UR4], RZ, !UPT, gsb0 ;  /* 0x00200000043879f0 */ /* 0x000fe2000c0008ff */
[----:B------:R-:W-:Y:S01]  /*1b40*/  UMOV UR7, 0x80000020 ;  /* 0x8000002000077882 */ /* 0x000fe20000000000 */
[----:B------:R-:W-:Y:S01]  /*1b50*/  UMOV UR6, UR10 ;  /* 0x0000000a00067c82 */ /* 0x000fe20008000000 */
[----:B------:R-:W-:Y:S01]  /*1b60*/  UIADD3 UR12, UR9, 0xc0, URZ ;  /* 0x000000c0090c7890 */ /* 0x000fe2000fffe03f */
[----:B------:R-:W-:Y:S01]  /*1b70*/  ISETP.GE.AND P1, PT, R0, 0x1, PT ;  /* 0x000000010000780c */ /* 0x000fe20003f26270 */
[----:B------:R-:W-:Y:S01]  /*1b80*/  UIADD3 UR10, UR9, 0x100, URZ ;  /* 0x00000100090a7890 */ /* 0x000fe2000fffe03f */
[----:B------:R-:W-:Y:S02]  /*1b90*/  WARPGROUP.DEPBAR.LE gsb0, 0x0 ;  /* 0x00008000000079c5 */ /* 0x000fe40000010000 */
[----:B------:R-:W-:-:S06]  /*1ba0*/  WARPGROUP.ARRIVE ;  /* 0x00000000000079c5 */ /* 0x000fcc0000000000 */
[----:B------:R-:W-:Y:S01]  /*1bb0*/  HGMMA.64x16x16.F32 R48, gdesc[UR4], RZ, !UPT, gsb0 ;  /* 0x00200000043079f0 */ /* 0x000fe2000c0008ff */
[----:B------:R-:W-:Y:S01]  /*1bc0*/  UMOV UR6, UR11 ;  /* 0x0000000b00067c82 */ /* 0x000fe20008000000 */
[----:B------:R-:W-:Y:S01]  /*1bd0*/  UMOV UR7, 0x80000020 ;  /* 0x8000002000077882 */ /* 0x000fe20000000000 */
[----:B------:R-:W-:Y:S01]  /*1be0*/  UIADD3 UR11, UR9, 0xc2, URZ ;  /* 0x000000c2090b7890 */ /* 0x000fe2000fffe03f */
[----:B------:R-:W-:Y:S02]  /*1bf0*/  WARPGROUP.DEPBAR.LE gsb0, 0x0 ;  /* 0x00008000000079c5 */ /* 0x000fe40000010000 */
[----:B------:R-:W-:-:S06]  /*1c00*/  WARPGROUP.ARRIVE ;  /* 0x00000000000079c5 */ /* 0x000fcc0000000000 */
[----:B------:R-:W-:Y:S01]  /*1c10*/  HGMMA.64x16x16.F32 R40, gdesc[UR4], RZ, !UPT, gsb0 ;  /* 0x00200000042879f0 */ /* 0x000fe2000c0008ff */
[----:B------:R-:W-:Y:S01]  /*1c20*/  UMOV UR6, UR12 ;  /* 0x0000000c00067c82 */ /* 0x000fe20008000000 */
[----:B------:R-:W-:Y:S01]  /*1c30*/  UMOV UR7, 0x80000020 ;  /* 0x8000002000077882 */ /* 0x000fe20000000000 */
        /* <DEDUP_REMOVED lines=9> */
[----:B------:R-:W-:Y:S02]  /*1cd0*/  UIADD3 UR4, UR8, 0x2, URZ ;  /* 0x0000000208047890 */ /* 0x000fe4000fffe03f */
[----:B------:R-:W-:Y:S01]  /*1ce0*/  UIADD3 UR6, UR9, 0x2, URZ ;  /* 0x0000000209067890 */ /* 0x000fe2000fffe03f */
[----:B------:R-:W-:Y:S01]  /*1cf0*/  UMOV UR5, 0x80000020 ;  /* 0x8000002000057882 */ /* 0x000fe20000000000 */
[----:B------:R-:W-:Y:S01]  /*1d00*/  UMOV UR7, 0x80000020 ;  /* 0x8000002000077882 */ /* 0x000fe20000000000 */
[----:B------:R-:W-:Y:S02]  /*1d10*/  UIADD3 UR8, UR9, 0x42, URZ ;  /* 0x0000004209087890 */ /* 0x000fe4000fffe03f */
[----:B------:R-:W-:Y:S01]  /*1d20*/  UIADD3 UR9, UR9, 0x102, URZ ;  /* 0x0000010209097890 */ /* 0x000fe2000fffe03f */
[----:B------:R-:W-:Y:S02]  /*1d30*/  WARPGROUP.DEPBAR.LE gsb0, 0x0 ;  /* 0x00008000000079c5 */ /* 0x000fe40000010000 */
[----:B------:R-:W-:-:S06]  /*1d40*/  WARPGROUP.ARRIVE ;  /* 0x00000000000079c5 */ /* 0x000fcc0000000000 */
[----:B------:R-:W-:Y:S01]  /*1d50*/  HGMMA.64x16x16.F32 R56, gdesc[UR4], R56, gsb0 ;  /* 0x00200000043879f0 */ /* 0x000fe20008000838 */
[----:B------:R-:W-:Y:S01]  /*1d60*/  UMOV UR6, UR8 ;  /* 0x0000000800067c82 */ /* 0x000fe20008000000 */
[----:B------:R-:W-:Y:S01]  /*1d70*/  UMOV UR7, 0x80000020 ;  /* 0x8000002000077882 */ /* 0x000fe20000000000 */
        /* <DEDUP_REMOVED lines=17> */
[----:B------:R-:W-:Y:S03]  /*1e90*/  HGMMA.64x16x16.F32 R24, gdesc[UR4], R24, gsb0 ;  /* 0x00200000041879f0 */ /* 0x000fe60008000818 */
[----:B------:R-:W-:Y:S02]  /*1ea0*/  WARPGROUP.DEPBAR.LE gsb0, 0x0 ;  /* 0x00008000000079c5 */ /* 0x000fe40000010000 */
[----:B------:R-:W-:Y:S05]  /*1eb0*/  @!P1 BRA `(.L_x_22) ;  /* 0x0000000400989947 */ /* 0x000fea0003800000 */
[----:B------:R-:W-:Y:S01]  /*1ec0*/  UIADD3 UR8, UR38, 0x1, URZ ;  /* 0x0000000126087890 */ /* 0x000fe2000fffe03f */
[----:B------:R-:W-:Y:S01]  /*1ed0*/  IMAD.U32 R0, RZ, RZ, UR42 ;  /* 0x0000002aff007e24 */ /* 0x000fe2000f8e00ff */
[----:B------:R-:W-:Y:S02]  /*1ee0*/  UMOV UR9, UR38 ;  /* 0x0000002600097c82 */ /* 0x000fe40008000000 */
[----:B------:R-:W-:-:S04]  /*1ef0*/  UISETP.NE.AND UP0, UPT, UR8, 0x19, UPT ;  /* 0x000000190800788c */ /* 0x000fc8000bf05270 */
[----:B------:R-:W-:Y:S02]  /*1f00*/  USEL UR4, URZ, 0x1, UP0 ;  /* 0x000000013f047887 */ /* 0x000fe40008000000 */
[----:B------:R-:W-:Y:S02]  /*1f10*/  USEL UR8, UR8, URZ, UP0 ;  /* 0x0000003f08087287 */ /* 0x000fe40008000000 */
[----:B------:R-:W-:-:S06]  /*1f20*/  ULOP3.LUT UR4, UR39, UR4, URZ, 0x3c, !UPT ;  /* 0x0000000427047292 */ /* 0x000fcc000f8e3c3f */
[----:B------:R-:W-:-:S07]  /*1f30*/  IMAD.U32 R5, RZ, RZ, UR4 ;  /* 0x00000004ff057e24 */ /* 0x000fce000f8e00ff */
.L_x_29:
[----:B01----:R-:W-:Y:S05]  /*1f40*/  @!P0 BRA `(.L_x_23) ;  /* 0x0000000000048947 */ /* 0x003fea0003800000 */
[----:B------:R-:W-:Y:S01]  /*1f50*/  BPT.TRAP 0x1 ;  /* 0x000000040000795c */ /* 0x000fe20000300000 */
.L_x_23:
[----:B------:R-:W-:Y:S01]  /*1f60*/  ULEA UR4, UR8, UR41, 0x3 ;  /* 0x0000002908047291 */ /* 0x000fe2000f8e183f */
[----:B------:R-:W-:-:S08]  /*1f70*/  SHF.L.U32 R3, R5, 0x1f, RZ ;  /* 0x0000001f05037819 */ /* 0x000fd000000006ff */
[----:B------:R0:W1:Y:S01]  /*1f80*/  SYNCS.PHASECHK.TRANS64.TRYWAIT P1, [UR4], R3 ;  /* 0x00000003ff0075a7 */ /* 0x0000620008020144 */
[----:B------:R-:W-:Y:S05]  /*1f90*/  @!P0 BRA `(.L_x_24) ;  /* 0x0000000000048947 */ /* 0x000fea0003800000 */
[----:B------:R-:W-:Y:S01]  /*1fa0*/  BPT.TRAP 0x1 ;  /* 0x000000040000795c */ /* 0x000fe20000300000 */
.L_x_24:
[----:B-1----:R-:W-:Y:S05]  /*1fb0*/  @P1 BRA `(.L_x_25) ;  /* 0x0000000000081947 */ /* 0x002fea0003800000 */
[----:B------:R-:W1:Y:S02]  /*1fc0*/  SYNCS.PHASECHK.TRANS64.TRYWAIT P1, [UR4], R3 ;  /* 0x00000003ff0075a7 */ /* 0x000e640008020144 */
[----:B-1----:R-:W-:Y:S05]  /*1fd0*/  @!P1 BRA `(.L_x_26) ;  /* 0x0000005000ec9947 */ /* 0x002fea0003800000 */
.L_x_25:
[----:B------:R-:W-:Y:S01]  /*1fe0*/  ULEA UR10, UR8, UR46, 0x8 ;  /* 0x0000002e080a7291 */ /* 0x000fe2000f8e403f */
[----:B------:R-:W-:Y:S01]  /*1ff0*/  WARPGROUP.ARRIVE ;  /* 0x00000000000079c5 */ /* 0x000fe20000000000 */
[----:B------:R-:W-:Y:S01]  /*2000*/  UIMAD UR11, UR8, 0x140, UR45 ;  /* 0x00000140080b78a4 */ /* 0x000fe2000f8e022d */
[----:B------:R-:W-:Y:S01]  /*2010*/  UMOV UR5, 0x80000020 ;  /* 0x8000002000057882 */ /* 0x000fe20000000000 */
[----:B------:R-:W-:Y:S02]  /*2020*/  UMOV UR7, 0x80000020 ;  /* 0x8000002000077882 */ /* 0x000fe40000000000 */
[----:B------:R-:W-:Y:S01]  /*2030*/  UIADD3 UR12, UR11, 0x40, URZ ;  /* 0x000000400b0c7890 */ /* 0x000fe2000fffe03f */
[----:B------:R-:W-:Y:S02]  /*2040*/  UMOV UR4, UR10 ;  /* 0x0000000a00047c82 */ /* 0x000fe40008000000 */
[----:B------:R-:W-:Y:S01]  /*2050*/  UMOV UR6, UR11 ;  /* 0x0000000b00067c82 */ /* 0x000fe20008000000 */
[----:B------:R-:W-:Y:S01]  /*2060*/  UIADD3 UR13, UR11, 0x80, URZ ;  /* 0x000000800b0d7890 */ /* 0x000fe2000fffe03f */
[----:B------:R-:W-:Y:S01]  /*2070*/  HGMMA.64x16x16.F32 R56, gdesc[UR4], R56, gsb0 ;  /* 0x00200000043879f0 */ /* 0x000fe20008000838 */
[----:B------:R-:W-:Y:S01]  /*2080*/  UMOV UR7, 0x80000020 ;  /* 0x8000002000077882 */ /* 0x000fe20000000000 */
[----:B------:R-:W-:Y:S01]  /*2090*/  UMOV UR6, UR12 ;  /* 0x0000000c00067c82 */ /* 0x000fe20008000000 */
[----:B------:R-:W-:-:S02]  /*20a0*/  UIADD3 UR14, UR11, 0xc0, URZ ;  /* 0x000000c00b0e7890 */ /* 0x000fc4000fffe03f */
[----:B------:R-:W-:Y:S01]  /*20b0*/  UIADD3 UR12, UR11, 0x100, URZ ;  /* 0x000001000b0c7890 */ /* 0x000fe2000fffe03f */
[----:B------:R-:W-:Y:S02]  /*20c0*/  WARPGROUP.DEPBAR.LE gsb0, 0x0 ;  /* 0x00008000000079c5 */ /* 0x000fe40000010000 */
[----:B------:R-:W-:-:S06]  /*20d0*/  WARPGROUP.ARRIVE ;  /* 0x00000000000079c5 */ /* 0x000fcc0000000000 */
[----:B------:R-:W-:Y:S01]  /*20e0*/  HGMMA.64x16x16.F32 R48, gdesc[UR4], R48, gsb0 ;  /* 0x00200000043079f0 */ /* 0x000fe20008000830 */
[----:B------:R-:W-:Y:S01]  /*20f0*/  UMOV UR6, UR13 ;  /* 0x0000000d00067c82 */ /* 0x000fe20008000000 */
[----:B------:R-:W-:Y:S01]  /*2100*/  UMOV UR7, 0x80000020 ;  /* 0x8000002000077882 */ /* 0x000fe20000000000 */
        /* <DEDUP_REMOVED lines=46> */
[----:B------:R-:W-:Y:S01]  /*23f0*/  BPT.TRAP 0x1 ;  /* 0x000000040000795c */ /* 0x000fe20000300000 */
.L_x_27:
[----:B------:R-:W-:Y:S01]  /*2400*/  ULEA UR4, UR9, UR41, 0x3 ;  /* 0x0000002909047291 */ /* 0x000fe2000f8e183f */
[----:B------:R-:W-:-:S03]  /*2410*/  ISETP.GT.U32.AND P1, PT, R23, 0x1, PT ;  /* 0x000000011700780c */ /* 0x000fc60003f24070 */
[----:B------:R-:W-:-:S04]  /*2420*/  UIADD3 UR4, UR4, 0xc8, URZ ;  /* 0x000000c804047890 */ /* 0x000fc8000fffe03f */
[----:B------:R-:W-:-:S09]  /*2430*/  UPRMT UR4, URZ, 0x654, UR4 ;  /* 0x000006543f047896 */ /* 0x000fd20008000004 */
[----:B------:R-:W-:Y:S01]  /*2440*/  SYNCS.ARRIVE.TRANS64.RED.A1T0 RZ, [UR4], RZ ;  /* 0x000000ffffff79a7 */ /* 0x000fe20008100404 */
[----:B------:R-:W-:Y:S05]  /*2450*/  @P1 BRA `(.L_x_28) ;  /* 0x0000000000041947 */ /* 0x000fea0003800000 */
[----:B------:R-:W-:Y:S01]  /*2460*/  BPT.TRAP 0x1 ;  /* 0x000000040000795c */ /* 0x000fe20000300000 */
.L_x_28:
[----:B------:R-:W-:Y:S01]  /*2470*/  UIADD3 UR8, UR8, 0x1, URZ ;  /* 0x0000000108087890 */ /* 0x000fe2000fffe03f */
[C---:B------:R-:W-:Y:S01]  /*2480*/  ISETP.GT.AND P1, PT, R0.reuse, 0x1, PT ;  /* 0x000000010000780c */ /* 0x040fe20003f24270 */
[----:B------:R-:W-:Y:S01]  /*2490*/  UIADD3 UR9, UR9, 0x1, URZ ;  /* 0x0000000109097890 */ /* 0x000fe2000fffe03f */
[----:B------:R-:W-:Y:S01]  /*24a0*/  VIADD R0, R0, 0xffffffff ;  /* 0xffffffff00007836 */ /* 0x000fe20000000000 */
[----:B------:R-:W-:Y:S02]  /*24b0*/  UISETP.NE.AND UP0, UPT, UR8, 0x19, UPT ;  /* 0x000000190800788c */ /* 0x000fe4000bf05270 */
[----:B------:R-:W-:Y:S02]  /*24c0*/  UISETP.NE.AND UP1, UPT, UR9, 0x19, UPT ;  /* 0x000000190900788c */ /* 0x000fe4000bf25270 */
[----:B------:R-:W-:Y:S02]  /*24d0*/  USEL UR4, URZ, 0x1, UP0 ;  /* 0x000000013f047887 */ /* 0x000fe40008000000 */
[----:B------:R-:W-:-:S02]  /*24e0*/  USEL UR8, UR8, URZ, UP0 ;  /* 0x0000003f08087287 */ /* 0x000fc40008000000 */
[----:B------:R-:W-:Y:S02]  /*24f0*/  USEL UR9, UR9, URZ, UP1 ;  /* 0x0000003f09097287 */ /* 0x000fe40008800000 */
[----:B------:R-:W-:Y:S01]  /*2500*/  LOP3.LUT R5, R5, UR4, RZ, 0x3c, !PT ;  /* 0x0000000405057c12 */ /* 0x000fe2000f8e3cff */
[----:B------:R-:W-:Y:S09]  /*2510*/  @P1 BRA `(.L_x_29) ;  /* 0xfffffff800881947 */ /* 0x000ff2000383ffff */
.L_x_22:
[----:B------:R-:W2:Y:S01]  /*2520*/  LDC R0, c[0x0][0x28c] ;  /* 0x0000a300ff007b82 */ /* 0x000ea20000000800 */
[----:B01----:R-:W-:-:S04]  /*2530*/  IMAD.U32 R3, RZ, RZ, UR49 ;  /* 0x00000031ff037e24 */ /* 0x003fc8000f8e00ff */
[----:B------:R0:W-:Y:S01]  /*2540*/  SYNCS.ARRIVE.TRANS64.A1T0 RZ, [R3+UR48], RZ ;  /* 0x000000ff03ff79a7 */ /* 0x0001e20008100030 */
[----:B--2---:R-:W-:-:S13]  /*2550*/  ISETP.GE.AND P1, PT, R0, 0x1, PT ;  /* 0x000000010000780c */ /* 0x004fda0003f26270 */
[----:B0-----:R-:W-:Y:S05]  /*2560*/  @!P1 BRA `(.L_x_30) ;  /* 0x0000000000349947 */ /* 0x001fea0003800000 */
[----:B------:R-:W-:Y:S05]  /*2570*/  @!P0 BRA `(.L_x_31) ;  /* 0x0000000000048947 */ /* 0x000fea0003800000 */
[----:B------:R-:W-:Y:S01]  /*2580*/  BPT.TRAP 0x1 ;  /* 0x000000040000795c */ /* 0x000fe20000300000 */
.L_x_31:
[----:B------:R-:W-:Y:S01]  /*2590*/  UIADD3 UR6, UR38, UR42, URZ ;  /* 0x0000002a26067290 */ /* 0x000fe2000fffe03f */
[----:B------:R-:W-:-:S03]  /*25a0*/  ISETP.GT.U32.AND P0, PT, R23, 0x1, PT ;  /* 0x000000011700780c */ /* 0x000fc60003f04070 */
[----:B------:R-:W-:-:S04]  /*25b0*/  UIMAD.WIDE.U32 UR4, UR6, 0x51eb851f, URZ ;  /* 0x51eb851f060478a5 */ /* 0x000fc8000f8e003f */
[----:B------:R-:W-:-:S04]  /*25c0*/  USHF.R.U32.HI UR4, URZ, 0x3, UR5 ;  /* 0x000000033f047899 */ /* 0x000fc80008011605 */
[----:B------:R-:W-:-:S04]  /*25d0*/  UIMAD UR6, UR4, -0x19, UR6 ;  /* 0xffffffe7040678a4 */ /* 0x000fc8000f8e0206 */
[----:B------:R-:W-:-:S04]  /*25e0*/  ULEA UR6, UR6, UR41, 0x3 ;  /* 0x0000002906067291 */ /* 0x000fc8000f8e183f */
[----:B------:R-:W-:-:S04]  /*25f0*/  UIADD3 UR6, UR6, 0xc8, URZ ;  /* 0x000000c806067890 */ /* 0x000fc8000fffe03f */
[----:B------:R-:W-:-:S09]  /*2600*/  UPRMT UR6, URZ, 0x654, UR6 ;  /* 0x000006543f067896 */ /* 0x000fd20008000006 */
[----:B------:R-:W-:Y:S01]  /*2610*/  SYNCS.ARRIVE.TRANS64.RED.A1T0 RZ, [UR6], RZ ;  /* 0x000000ffffff79a7 */ /* 0x000fe20008100406 */
[----:B------:R-:W-:Y:S05]  /*2620*/  @P0 BRA `(.L_x_30) ;  /* 0x0000000000040947 */ /* 0x000fea0003800000 */
[----:B------:R-:W-:Y:S01]  /*2630*/  BPT.TRAP 0x1 ;  /* 0x000000040000795c */ /* 0x000fe20000300000 */
.L_x_30:
[----:B------:R-:W-:Y:S01]  /*2640*/  SHF.L.U32 R0, R80, 0x1f, RZ ;  /* 0x0000001f50007819 */ /* 0x000fe200000006ff */
[----:B------:R-:W-:Y:S01]  /*2650*/  UIADD3 UR38, UR38, UR47, URZ ;  /* 0x0000002f26267290 */ /* 0x000fe2000fffe03f */
[----:B------:R-:W-:Y:S01]  /*2660*/  SHF.R.S32.HI R11, RZ, 0x1f, R19 ;  /* 0x0000001fff0b7819 */ /* 0x000fe20000011413 */
[----:B------:R-:W-:Y:S01]  /*2670*/  UISETP.GE.U32.AND UP1, UPT, UR47, 0x19, UPT ;  /* 0x000000192f00788c */ /* 0x000fe2000bf26070 */
[----:B------:R-:W0:Y:S01]  /*2680*/  SYNCS.PHASECHK.TRANS64.TRYWAIT P0, [UR43+0x8], R0 ;  /* 0x00000800ff0075a7 */ /* 0x000e22000800016b */
[----:B------:R-:W-:Y:S02]  /*2690*/  UISETP.GT.U32.AND UP0, UPT, UR38, 0x18, UPT ;  /* 0x000000182600788c */ /* 0x000fe4000bf04070 */
[----:B------:R-:W-:Y:S02]  /*26a0*/  UIMAD.WIDE.U32 UR4, UR38, 0x51eb851f, URZ ;  /* 0x51eb851f260478a5 */ /* 0x000fe4000f8e003f */
[----:B------:R-:W-:Y:S02]  /*26b0*/  UISETP.LT.U32.AND UP0, UPT, UR47, 0x19, UP0 ;  /* 0x000000192f00788c */ /* 0x000fe40008701070 */
[----:B------:R-:W-:-:S02]  /*26c0*/  USHF.R.U32.HI UR4, URZ, 0x3, UR5 ;  /* 0x000000033f047899 */ /* 0x000fc40008011605 */
[----:B------:R-:W-:Y:S02]  /*26d0*/  USEL UR6, URZ, 0x1, !UP0 ;  /* 0x000000013f067887 */ /* 0x000fe4000c000000 */
[----:B------:R-:W-:Y:S02]  /*26e0*/  UIMAD UR38, UR4, -0x19, UR38 ;  /* 0xffffffe7042678a4 */ /* 0x000fe4000f8e0226 */
[----:B------:R-:W-:-:S04]  /*26f0*/  ULOP3.LUT UR39, UR39, UR6, URZ, 0x3c, !UPT ;  /* 0x0000000627277292 */ /* 0x000fc8000f8e3c3f */
[----:B------:R-:W-:Y:S01]  /*2700*/  @UP1 ULOP3.LUT UR39, UR39, 0x1, UR4, 0x78, !UPT ;  /* 0x0000000127271892 */ /* 0x000fe2000f8e7804 */
[----:B0-----:R-:W-:Y:S11]  /*2710*/  @!P0 BRA `(.L_x_32) ;  /* 0x0000004c00348947 */ /* 0x001ff60003800000 */
.L_x_159:
[----:B------:R-:W-:Y:S01]  /*2720*/  IMAD.SHL.U32 R7, R22, 0x40, RZ ;  /* 0x0000004016077824 */ /* 0x000fe200078e00ff */
[----:B------:R-:W-:Y:S01]  /*2730*/  ULDC UR6, c[0x0][0x284] ;  /* 0x0000a10000067ab9 */ /* 0x000fe20000000800 */
[----:B------:R-:W-:Y:S01]  /*2740*/  IMAD R12, R18, 0x50, RZ ;  /* 0x00000050120c7824 */ /* 0x000fe200078e02ff */
[----:B------:R-:W-:Y:S01]  /*2750*/  ULDC.64 UR4, c[0x0][0x5d0] ;  /* 0x0001740000047ab9 */ /* 0x000fe20000000a00 */
[----:B------:R-:W-:Y:S01]  /*2760*/  IMAD.WIDE R20, R22, 0x40, R66 ;  /* 0x0000004016147825 */ /* 0x000fe200078e0242 */
[----:B------:R-:W-:Y:S01]  /*2770*/  ISETP.GE.AND P0, PT, R7, UR6, PT ;  /* 0x0000000607007c0c */ /* 0x000fe2000bf06270 */
[----:B------:R-:W-:Y:S01]  /*2780*/  ULDC UR6, c[0x0][0x288] ;  /* 0x0000a20000067ab9 */ /* 0x000fe20000000800 */
[----:B------:R-:W-:Y:S01]  /*2790*/  SHF.R.S32.HI R13, RZ, 0x1f, R12 ;  /* 0x0000001fff0d7819 */ /* 0x000fe2000001140c */
[----:B0-----:R-:W-:Y:S01]  /*27a0*/  IMAD R0, R11, UR4, RZ ;  /* 0x000000040b007c24 */ /* 0x001fe2000f8e02ff */
[----:B------:R-:W-:Y:S01]  /*27b0*/  ISETP.GE.OR P0, PT, R12, UR6, P0 ;  /* 0x000000060c007c0c */ /* 0x000fe20008706670 */
[----:B------:R-:W-:-:S04]  /*27c0*/  IMAD.WIDE.U32 R4, R19, UR4, R68 ;  /* 0x0000000413047c25 */ /* 0x000fc8000f8e0044 */
[----:B------:R-:W-:Y:S01]  /*27d0*/  IMAD R3, R19, UR5, R0 ;  /* 0x0000000513037c24 */ /* 0x000fe2000f8e0200 */
[----:B------:R-:W-:Y:S01]  /*27e0*/  IADD3 R4, P1, R12, R4, RZ ;  /* 0x000000040c047210 */ /* 0x000fe20007f3e0ff */
[----:B------:R-:W-:Y:S02]  /*27f0*/  ULDC.64 UR4, c[0x0][0x5c8] ;  /* 0x0001720000047ab9 */ /* 0x000fe40000000a00 */
[----:B------:R-:W-:Y:S01]  /*2800*/  IMAD R9, R21, UR4, RZ ;  /* 0x0000000415097c24 */ /* 0x000fe2000f8e02ff */
[----:B------:R-:W-:-:S03]  /*2810*/  IADD3.X R5, R13, R5, R3, P1, !PT ;  /* 0x000000050d057210 */ /* 0x000fc60000ffe403 */
[C---:B------:R-:W-:Y:S02]  /*2820*/  IMAD R9, R20.reuse, UR5, R9 ;  /* 0x0000000514097c24 */ /* 0x040fe4000f8e0209 */
[----:B------:R-:W-:Y:S01]  /*2830*/  IMAD.WIDE.U32 R78, R20, UR4, R4 ;  /* 0x00000004144e7c25 */ /* 0x000fe2000f8e0004 */
[----:B------:R-:W-:Y:S06]  /*2840*/  @P0 BRA `(.L_x_33) ;  /* 0x0000002800340947 */ /* 0x000fec0003800000 */
[----:B-----5:R-:W-:Y:S01]  /*2850*/  FSETP.NEU.AND P0, PT, R65, RZ, PT ;  /* 0x000000ff4100720b */ /* 0x020fe20003f0d000 */
[----:B------:R-:W-:Y:S01]  /*2860*/  IMAD.IADD R3, R73, 0x1, -R12 ;  /* 0x0000000149037824 */ /* 0x000fe200078e0a0c */
[----:B------:R-:W-:Y:S01]  /*2870*/  BSSY B0, `(.L_x_33) ;  /* 0x000028a000007945 */ /* 0x000fe20003800000 */
[----:B------:R-:W-:Y:S02]  /*2880*/  IMAD.IADD R0, R76, 0x1, -R7 ;  /* 0x000000014c007824 */ /* 0x000fe400078e0a07 */
[----:B------:R-:W-:Y:S01]  /*2890*/  IMAD.IADD R7, R79, 0x1, R9 ;  /* 0x000000014f077824 */ /* 0x000fe200078e0209 */
[----:B------:R-:W-:-:S04]  /*28a0*/  ISETP.GT.AND P1, PT, R3, RZ, PT ;  /* 0x000000ff0300720c */ /* 0x000fc80003f24270 */
[----:B------:R-:W-:-:S03]  /*28b0*/  ISETP.GT.AND P2, PT, R0, RZ, P1 ;  /* 0x000000ff0000720c */ /* 0x000fc60000f44270 */
[----:B------:R-:W-:Y:S10]  /*28c0*/  @!P0 BRA `(.L_x_34) ;  /* 0x0000001c00288947 */ /* 0x000ff40003800000 */
[----:B------:R-:W0:Y:S01]  /*28d0*/  LDC.64 R82, c[0x0][0x5b8] ;  /* 0x00016e00ff527b82 */ /* 0x000e220000000a00 */
[----:B------:R-:W-:-:S07]  /*28e0*/  ULDC.64 UR4, c[0x0][0x5c0] ;  /* 0x0001700000047ab9 */ /* 0x000fce0000000a00 */
[----:B------:R-:W1:Y:S08]  /*28f0*/  LDC.64 R84, c[0x0][0x5b0] ;  /* 0x00016c00ff547b82 */ /* 0x000e700000000a00 */
[----:B------:R-:W2:Y:S01]  /*2900*/  LDC.64 R86, c[0x0][0x5a8] ;  /* 0x00016a00ff567b82 */ /* 0x000ea20000000a00 */
[-C--:B0-----:R-:W-:Y:S02]  /*2910*/  IMAD R6, R11, R82.reuse, RZ ;  /* 0x000000520b067224 */ /* 0x081fe400078e02ff */
[----:B------:R-:W-:-:S04]  /*2920*/  IMAD.WIDE.U32 R4, R19, R82, R68 ;  /* 0x0000005213047225 */ /* 0x000fc800078e0044 */
[----:B------:R-:W-:Y:S01]  /*2930*/  IMAD R79, R19, R83, R6 ;  /* 0x00000053134f7224 */ /* 0x000fe200078e0206 */
[----:B------:R-:W-:Y:S01]  /*2940*/  IADD3 R8, P0, R12, R4, RZ ;  /* 0x000000040c087210 */ /* 0x000fe20007f1e0ff */
[----:B-1----:R-:W-:-:S03]  /*2950*/  IMAD R4, R21, R84, RZ ;  /* 0x0000005415047224 */ /* 0x002fc600078e02ff */
[----:B------:R-:W-:Y:S01]  /*2960*/  IADD3.X R9, R13, R5, R79, P0, !PT ;  /* 0x000000050d097210 */ /* 0x000fe200007fe44f */
[C---:B------:R-:W-:Y:S02]  /*2970*/  IMAD R81, R20.reuse, R85, R4 ;  /* 0x0000005514517224 */ /* 0x040fe400078e0204 */
[----:B------:R-:W-:-:S04]  /*2980*/  IMAD.WIDE.U32 R4, R20, R84, R8 ;  /* 0x0000005414047225 */ /* 0x000fc800078e0008 */
[----:B------:R-:W-:Y:S01]  /*2990*/  IMAD.IADD R5, R5, 0x1, R81 ;  /* 0x0000000105057824 */ /* 0x000fe200078e0251 */
[----:B--2---:R-:W-:-:S04]  /*29a0*/  LEA R10, P0, R4, R86, 0x1 ;  /* 0x00000056040a7211 */ /* 0x004fc800078008ff */
[----:B------:R-:W-:-:S05]  /*29b0*/  LEA.HI.X R11, R4, R87, R5, 0x1, P0 ;  /* 0x00000057040b7211 */ /* 0x000fca00000f0c05 */
[----:B------:R-:W2:Y:S01]  /*29c0*/  @P2 LDG.E.LTC128B.U16 R18, desc[UR36][R10.64] ;  /* 0x000000240a122981 */ /* 0x000ea2000c1e1520 */
[----:B------:R-:W-:Y:S01]  /*29d0*/  IMAD.WIDE.U32 R4, R20, R84, R12 ;  /* 0x0000005414047225 */ /* 0x000fe200078e000c */
[----:B------:R-:W-:Y:S02]  /*29e0*/  BSSY B1, `(.L_x_35) ;  /* 0x0000015000017945 */ /* 0x000fe40003800000 */
[----:B------:R-:W-:-:S04]  /*29f0*/  IADD3 R14, P0, R68, R4, RZ ;  /* 0x00000004440e7210 */ /* 0x000fc80007f1e0ff */
[----:B------:R-:W-:Y:S02]  /*2a00*/  IADD3.X R15, R69, R81, R5, P0, !PT ;  /* 0x00000051450f7210 */ /* 0x000fe400007fe405 */
[----:B------:R-:W-:Y:S01]  /*2a10*/  LEA R6, P0, R78, UR4, 0x1 ;  /* 0x000000044e067c11 */ /* 0x000fe2000f8008ff */
[----:B------:R-:W-:-:S03]  /*2a20*/  IMAD.WIDE.U32 R14, R19, R82, R14 ;  /* 0x00000052130e7225 */ /* 0x000fc600078e000e */
[----:B------:R-:W-:Y:S02]  /*2a30*/  LEA.HI.X R7, R78, UR5, R7, 0x1, P0 ;  /* 0x000000054e077c11 */ /* 0x000fe400080f0c07 */
[----:B------:R-:W-:-:S04]  /*2a40*/  ISETP.GT.AND P0, PT, R3, 0x1, PT ;  /* 0x000000010300780c */ /* 0x000fc80003f04270 */
[----:B------:R-:W-:Y:S01]  /*2a50*/  ISETP.GT.AND P3, PT, R0, RZ, P0 ;  /* 0x000000ff0000720c */ /* 0x000fe20000764270 */
[----:B--2---:R-:W-:-:S05]  /*2a60*/  HADD2.F32 R4, -RZ, R18.H0_H0 ;  /* 0x20000012ff047230 */ /* 0x004fca0000004100 */
[----:B------:R-:W-:Y:S01]  /*2a70*/  FMUL R5, R4, R65 ;  /* 0x0000004104057220 */ /* 0x000fe20000400000 */
[----:B------:R-:W-:-:S03]  /*2a80*/  LEA R4, P4, R14, R86, 0x1 ;  /* 0x000000560e047211 */ /* 0x000fc600078808ff */
[----:B------:R-:W-:-:S05]  /*2a90*/  FFMA R5, R56, R64, R5 ;  /* 0x0000004038057223 */ /* 0x000fca0000000005 */
[----:B------:R-:W-:Y:S01]  /*2aa0*/  F2FP.F16.F32.PACK_AB R10, RZ, R5 ;  /* 0x00000005ff0a723e */ /* 0x000fe200000000ff */
[----:B------:R-:W-:-:S03]  /*2ab0*/  IMAD.IADD R5, R79, 0x1, R15 ;  /* 0x000000014f057824 */ /* 0x000fc600078e020f */
[----:B------:R-:W-:Y:S01]  /*2ac0*/  PRMT R11, R10, 0x7610, R11 ;  /* 0x000076100a0b7816 */ /* 0x000fe2000000000b */
[----:B------:R-:W-:Y:S01]  /*2ad0*/  IMAD.SHL.U32 R10, R84, 0x8, RZ ;  /* 0x00000008540a7824 */ /* 0x000fe200078e00ff */
[----:B------:R-:W-:-:S03]  /*2ae0*/  LEA.HI.X R5, R14, R87, R5, 0x1, P4 ;  /* 0x000000570e057211 */ /* 0x000fc600020f0c05 */
[----:B------:R0:W-:Y:S02]  /*2af0*/  @P2 STG.E.U16 desc[UR36][R6.64], R11 ;  /* 0x0000000b06002986 */ /* 0x0001e4000c101524 */
[----:B0-----:R-:W-:Y:S01]  /*2b00*/  SHF.L.U64.HI R11, R84, 0x3, R85 ;  /* 0x00000003540b7819 */ /* 0x001fe20000010255 */
[----:B------:R-:W-:Y:S06]  /*2b10*/  @!P3 BRA `(.L_x_36) ;  /* 0x000000000004b947 */ /* 0x000fec0003800000 */
[----:B------:R0:W5:Y:S02]  /*2b20*/  LDG.E.LTC128B.U16 R18, desc[UR36][R4.64+0x2] ;  /* 0x0000022404127981 */ /* 0x000164000c1e1520 */
.L_x_36:
[----:B------:R-:W-:Y:S05]  /*2b30*/  BSYNC B1 ;  /* 0x0000000000017941 */ /* 0x000fea0003800000 */
.L_x_35:
[----:B-----5:R-:W-:Y:S01]  /*2b40*/  HADD2.F32 R14, -RZ, R18.H0_H0 ;  /* 0x20000012ff0e7230 */ /* 0x020fe20000004100 */
[----:B------:R-:W-:Y:S01]  /*2b50*/  ISETP.GT.AND P1, PT, R0, 0x8, P1 ;  /* 0x000000080000780c */ /* 0x000fe20000f24270 */
[----:B------:R-:W-:-:S04]  /*2b60*/  IMAD.WIDE.U32 R10, R20, R84, R10 ;  /* 0x00000054140a7225 */ /* 0x000fc800078e000a */
[----:B------:R-:W-:Y:S01]  /*2b70*/  FMUL R14, R14, R65 ;  /* 0x000000410e0e7220 */ /* 0x000fe20000400000 */
[----:B------:R-:W-:Y:S01]  /*2b80*/  IMAD.IADD R81, R81, 0x1, R11 ;  /* 0x0000000151517824 */ /* 0x000fe200078e020b */
[----:B------:R-:W-:Y:S02]  /*2b90*/  IADD3 R8, P2, R8, R10, RZ ;  /* 0x0000000a08087210 */ /* 0x000fe40007f5e0ff */
[----:B------:R-:W-:-:S03]  /*2ba0*/  FFMA R57, R57, R64, R14 ;  /* 0x0000004039397223 */ /* 0x000fc6000000000e */
[----:B------:R-:W-:Y:S01]  /*2bb0*/  IMAD.X R9, R81, 0x1, R9, P2 ;  /* 0x0000000151097824 */ /* 0x000fe200010e0609 */
[C---:B------:R-:W-:Y:S02]  /*2bc0*/  LEA R14, P2, R8.reuse, R86, 0x1 ;  /* 0x00000056080e7211 */ /* 0x040fe400078408ff */
[----:B------:R-:W-:Y:S02]  /*2bd0*/  F2FP.F16.F32.PACK_AB R57, RZ, R57 ;  /* 0x00000039ff39723e */ /* 0x000fe400000000ff */
[----:B------:R-:W-:-:S03]  /*2be0*/  LEA.HI.X R15, R8, R87, R9, 0x1, P2 ;  /* 0x00000057080f7211 */ /* 0x000fc600010f0c09 */
[----:B------:R1:W-:Y:S04]  /*2bf0*/  @P3 STG.E.U16 desc[UR36][R6.64+0x2], R57 ;  /* 0x0000023906003986 */ /* 0x0003e8000c101524 */
[----:B------:R-:W2:Y:S01]  /*2c00*/  @P1 LDG.E.LTC128B.U16 R18, desc[UR36][R14.64] ;  /* 0x000000240e121981 */ /* 0x000ea2000c1e1520 */
[----:B------:R-:W-:Y:S01]  /*2c10*/  IADD3 R12, P2, P3, R68, R10, R12 ;  /* 0x0000000a440c7210 */ /* 0x000fe20007b5e00c */
[----:B------:R-:W-:Y:S01]  /*2c20*/  BSSY B1, `(.L_x_37) ;  /* 0x0000011000017945 */ /* 0x000fe20003800000 */
[C---:B------:R-:W-:Y:S02]  /*2c30*/  SHF.L.U64.HI R11, R72.reuse, 0x1, R71 ;  /* 0x00000001480b7819 */ /* 0x040fe40000010247 */
[----:B------:R-:W-:Y:S02]  /*2c40*/  IADD3.X R13, R69, R81, R13, P2, P3 ;  /* 0x00000051450d7210 */ /* 0x000fe400017e640d */
[----:B------:R-:W-:-:S02]  /*2c50*/  LEA R10, P2, R72, R6, 0x1 ;  /* 0x00000006480a7211 */ /* 0x000fc400078408ff */
[----:B------:R-:W-:Y:S01]  /*2c60*/  ISETP.GT.AND P0, PT, R0, 0x8, P0 ;  /* 0x000000080000780c */ /* 0x000fe20000704270 */
[----:B------:R-:W-:-:S04]  /*2c70*/  IMAD.WIDE.U32 R12, R19, R82, R12 ;  /* 0x00000052130c7225 */ /* 0x000fc800078e000c */
[----:B------:R-:W-:Y:S02]  /*2c80*/  IMAD.X R11, R11, 0x1, R7, P2 ;  /* 0x000000010b0b7824 */ /* 0x000fe400010e0607 */
[----:B------:R-:W-:Y:S02]  /*2c90*/  IMAD.IADD R13, R79, 0x1, R13 ;  /* 0x000000014f0d7824 */ /* 0x000fe400078e020d */
[----:B--2---:R-:W-:-:S05]  /*2ca0*/  HADD2.F32 R8, -RZ, R18.H0_H0 ;  /* 0x20000012ff087230 */ /* 0x004fca0000004100 */
[----:B------:R-:W-:Y:S01]  /*2cb0*/  FMUL R9, R8, R65 ;  /* 0x0000004108097220 */ /* 0x000fe20000400000 */
[----:B------:R-:W-:-:S03]  /*2cc0*/  LEA R8, P3, R12, R86, 0x1 ;  /* 0x000000560c087211 */ /* 0x000fc600078608ff */
[----:B------:R-:W-:-:S05]  /*2cd0*/  FFMA R9, R58, R64, R9 ;  /* 0x000000403a097223 */ /* 0x000fca0000000009 */
[----:B------:R-:W-:Y:S02]  /*2ce0*/  F2FP.F16.F32.PACK_AB R14, RZ, R9 ;  /* 0x00000009ff0e723e */ /* 0x000fe400000000ff */
[----:B------:R-:W-:-:S03]  /*2cf0*/  LEA.HI.X R9, R12, R87, R13, 0x1, P3 ;  /* 0x000000570c097211 */ /* 0x000fc600018f0c0d */
[----:B------:R1:W-:Y:S01]  /*2d00*/  @P1 STG.E.U16 desc[UR36][R10.64], R14 ;  /* 0x0000000e0a001986 */ /* 0x0003e2000c101524 */
[----:B------:R-:W-:Y:S05]  /*2d10*/  @!P0 BRA `(.L_x_38) ;  /* 0x0000000000048947 */ /* 0x000fea0003800000 */
[----:B------:R2:W5:Y:S02]  /*2d20*/  LDG.E.LTC128B.U16 R18, desc[UR36][R8.64+0x2] ;  /* 0x0000022408127981 */ /* 0x000564000c1e1520 */
.L_x_38:
[----:B------:R-:W-:Y:S05]  /*2d30*/  BSYNC B1 ;  /* 0x0000000000017941 */ /* 0x000fea0003800000 */
.L_x_37:
[----:B-----5:R-:W-:Y:S01]  /*2d40*/  HADD2.F32 R12, -RZ, R18.H0_H0 ;  /* 0x20000012ff0c7230 */ /* 0x020fe20000004100 */
[----:B------:R-:W-:Y:S01]  /*2d50*/  ISETP.GT.AND P1, PT, R3, 0x8, PT ;  /* 0x000000080300780c */ /* 0x000fe20003f24270 */
[----:B------:R-:W-:Y:S03]  /*2d60*/  BSSY B1, `(.L_x_39) ;  /* 0x0000008000017945 */ /* 0x000fe60003800000 */
[----:B------:R-:W-:Y:S01]  /*2d70*/  FMUL R12, R12, R65 ;  /* 0x000000410c0c7220 */ /* 0x000fe20000400000 */
[----:B------:R-:W-:-:S03]  /*2d80*/  ISETP.GT.AND P2, PT, R0, RZ, P1 ;  /* 0x000000ff0000720c */ /* 0x000fc60000f44270 */
[----:B------:R-:W-:-:S05]  /*2d90*/  FFMA R12, R59, R64, R12 ;  /* 0x000000403b0c7223 */ /* 0x000fca000000000c */
[----:B------:R-:W-:-:S05]  /*2da0*/  F2FP.F16.F32.PACK_AB R12, RZ, R12 ;  /* 0x0000000cff0c723e */ /* 0x000fca00000000ff */
[----:B------:R3:W-:Y:S01]  /*2db0*/  @P0 STG.E.U16 desc[UR36][R10.64+0x2], R12 ;  /* 0x0000020c0a000986 */ /* 0x0007e2000c101524 */
[----:B------:R-:W-:Y:S05]  /*2dc0*/  @!P2 BRA `(.L_x_40) ;  /* 0x000000000004a947 */ /* 0x000fea0003800000 */
[----:B------:R4:W5:Y:S02]  /*2dd0*/  LDG.E.LTC128B.U16 R18, desc[UR36][R4.64+0x10] ;  /* 0x0000102404127981 */ /* 0x000964000c1e1520 */
.L_x_40:
[----:B------:R-:W-:Y:S05]  /*2de0*/  BSYNC B1 ;  /* 0x0000000000017941 */ /* 0x000fea0003800000 */
.L_x_39:
[----:B---3-5:R-:W-:Y:S01]  /*2df0*/  HADD2.F32 R12, -RZ, R18.H0_H0 ;  /* 0x20000012ff0c7230 */ /* 0x028fe20000004100 */
        /* <DEDUP_REMOVED lines=9> */
.L_x_42:
[----:B------:R-:W-:Y:S05]  /*2e90*/  BSYNC B1 ;  /* 0x0000000000017941 */ /* 0x000fea0003800000 */
.L_x_41:
[----:B-----5:R-:W-:Y:S01]  /*2ea0*/  HADD2.F32 R12, -RZ, R18.H0_H0 ;  /* 0x20000012ff0c7230 */ /* 0x020fe20000004100 */
[----:B------:R-:W-:Y:S01]  /*2eb0*/  ISETP.GT.AND P1, PT, R0, 0x8, P1 ;  /* 0x000000080000780c */ /* 0x000fe20000f24270 */
[----:B------:R-:W-:Y:S03]  /*2ec0*/  BSSY B1, `(.L_x_43) ;  /* 0x0000007000017945 */ /* 0x000fe60003800000 */
[----:B------:R-:W-:-:S04]  /*2ed0*/  FMUL R12, R12, R65 ;  /* 0x000000410c0c7220 */ /* 0x000fc80000400000 */
[----:B------:R-:W-:-:S05]  /*2ee0*/  FFMA R12, R61, R64, R12 ;  /* 0x000000403d0c7223 */ /* 0x000fca000000000c */
[----:B------:R-:W-:-:S05]  /*2ef0*/  F2FP.F16.F32.PACK_AB R12, RZ, R12 ;  /* 0x0000000cff0c723e */ /* 0x000fca00000000ff */
[----:B------:R0:W-:Y:S01]  /*2f00*/  @P3 STG.E.U16 desc[UR36][R6.64+0x12], R12 ;  /* 0x0000120c06003986 */ /* 0x0001e2000c101524 */
[----:B------:R-:W-:Y:S05]  /*2f10*/  @!P1 BRA `(.L_x_44) ;  /* 0x0000000000049947 */ /* 0x000fea0003800000 */
[----:B------:R0:W5:Y:S02]  /*2f20*/  LDG.E.LTC128B.U16 R18, desc[UR36][R8.64+0x10] ;  /* 0x0000102408127981 */ /* 0x000164000c1e1520 */
.L_x_44:
[----:B------:R-:W-:Y:S05]  /*2f30*/  BSYNC B1 ;  /* 0x0000000000017941 */ /* 0x000fea0003800000 */
.L_x_43:
[----:B0----5:R-:W-:Y:S01]  /*2f40*/  HADD2.F32 R12, -RZ, R18.H0_H0 ;  /* 0x20000012ff0c7230 */ /* 0x021fe20000004100 */
[----:B------:R-:W-:Y:S01]  /*2f50*/  ISETP.GT.AND P0, PT, R0, 0x8, P0 ;  /* 0x000000080000780c */ /* 0x000fe20000704270 */
[----:B------:R-:W-:Y:S03]  /*2f60*/  BSSY B1, `(.L_x_45) ;  /* 0x0000007000017945 */ /* 0x000fe60003800000 */
[----:B---3--:R-:W-:-:S04]  /*2f70*/  FMUL R13, R12, R65 ;  /* 0x000000410c0d7220 */ /* 0x008fc80000400000 */
[----:B------:R-:W-:-:S05]  /*2f80*/  FFMA R13, R62, R64, R13 ;  /* 0x000000403e0d7223 */ /* 0x000fca000000000d */
[----:B------:R-:W-:-:S05]  /*2f90*/  F2FP.F16.F32.PACK_AB R13, RZ, R13 ;  /* 0x0000000dff0d723e */ /* 0x000fca00000000ff */
[----:B------:R0:W-:Y:S01]  /*2fa0*/  @P1 STG.E.U16 desc[UR36][R10.64+0x10], R13 ;  /* 0x0000100d0a001986 */ /* 0x0001e2000c101524 */
[----:B------:R-:W-:Y:S05]  /*2fb0*/  @!P0 BRA `(.L_x_46) ;  /* 0x0000000000048947 */ /* 0x000fea0003800000 */
[----:B------:R3:W5:Y:S02]  /*2fc0*/  LDG.E.LTC128B.U16 R18, desc[UR36][R8.64+0x12] ;  /* 0x0000122408127981 */ /* 0x000764000c1e1520 */
.L_x_46:
[----:B------:R-:W-:Y:S05]  /*2fd0*/  BSYNC B1 ;  /* 0x0000000000017941 */ /* 0x000fea0003800000 */
.L_x_45:
        /* <DEDUP_REMOVED lines=10> */
.L_x_48:
[----:B------:R-:W-:Y:S05]  /*3080*/  BSYNC B1 ;  /* 0x0000000000017941 */ /* 0x000fea0003800000 */
.L_x_47:
[----:B0----5:R-:W-:Y:S01]  /*3090*/  HADD2.F32 R12, -RZ, R18.H0_H0 ;  /* 0x20000012ff0c7230 */ /* 0x021fe20000004100 */
        /* <DEDUP_REMOVED lines=9> */
.L_x_50:
[----:B------:R-:W-:Y:S05]  /*3130*/  BSYNC B1 ;  /* 0x0000000000017941 */ /* 0x000fea0003800000 */
.L_x_49:
        /* <DEDUP_REMOVED lines=9> */
.L_x_52:
[----:B------:R-:W-:Y:S05]  /*31d0*/  BSYNC B1 ;  /* 0x0000000000017941 */ /* 0x000fea0003800000 */
.L_x_51:
[----:B0----5:R-:W-:Y:S01]  /*31e0*/  HADD2.F32 R12, -RZ, R18.H0_H0 ;  /* 0x20000012ff0c7230 */ /* 0x021fe20000004100 */
        /* <DEDUP_REMOVED lines=8> */
.L_x_54:
[----:B------:R-:W-:Y:S05]  /*3270*/  BSYNC B1 ;  /* 0x0000000000017941 */ /* 0x000fea0003800000 */
.L_x_53:
        /* <DEDUP_REMOVED lines=10> */
.L_x_56:
[----:B------:R-:W-:Y:S05]  /*3320*/  BSYNC B1 ;  /* 0x0000000000017941 */ /* 0x000fea0003800000 */
.L_x_55:
        /* <DEDUP_REMOVED lines=10> */
.L_x_58:
[----:B------:R-:W-:Y:S05]  /*33d0*/  BSYNC B1 ;  /* 0x0000000000017941 */ /* 0x000fea0003800000 */
.L_x_57:
        /* <DEDUP_REMOVED lines=9> */
.L_x_60:
[----:B------:R-:W-:Y:S05]  /*3470*/  BSYNC B1 ;  /* 0x0000000000017941 */ /* 0x000fea0003800000 */
.L_x_59:
        /* <DEDUP_REMOVED lines=9> */
.L_x_62:
[----:B------:R-:W-:Y:S05]  /*3510*/  BSYNC B1 ;  /* 0x0000000000017941 */ /* 0x000fea0003800000 */
.L_x_61:
        /* <DEDUP_REMOVED lines=10> */
.L_x_64:
[----:B------:R-:W-:Y:S05]  /*35c0*/  BSYNC B1 ;  /* 0x0000000000017941 */ /* 0x000fea0003800000 */
.L_x_63:
        /* <DEDUP_REMOVED lines=10> */
.L_x_66:
[----:B------:R-:W-:Y:S05]  /*3670*/  BSYNC B1 ;  /* 0x0000000000017941 */ /* 0x000fea0003800000 */
.L_x_65:
        /* <DEDUP_REMOVED lines=9> */
.L_x_68:
[----:B------:R-:W-:Y:S05]  /*3710*/  BSYNC B1 ;  /* 0x0000000000017941 */ /* 0x000fea0003800000 */
.L_x_67:
        /* <DEDUP_REMOVED lines=9> */
.L_x_70:
[----:B------:R-:W-:Y:S05]  /*37b0*/  BSYNC B1 ;  /* 0x0000000000017941 */ /* 0x000fea0003800000 */
.L_x_69:
        /* <DEDUP_REMOVED lines=10> */
.L_x_72:
[----:B------:R-:W-:Y:S05]  /*3860*/  BSYNC B1 ;  /* 0x0000000000017941 */ /* 0x000fea0003800000 */
.L_x_71:
        /* <DEDUP_REMOVED lines=10> */
.L_x_74:
[----:B------:R-:W-:Y:S05]  /*3910*/  BSYNC B1 ;  /* 0x0000000000017941 */ /* 0x000fea0003800000 */
.L_x_73:
        /* <DEDUP_REMOVED lines=9> */
.L_x_76:
[----:B------:R-:W-:Y:S05]  /*39b0*/  BSYNC B1 ;  /* 0x0000000000017941 */ /* 0x000fea0003800000 */
.L_x_75:
        /* <DEDUP_REMOVED lines=9> */
.L_x_78:
[----:B------:R-:W-:Y:S05]  /*3a50*/  BSYNC B1 ;  /* 0x0000000000017941 */ /* 0x000fea0003800000 */
.L_x_77:
        /* <DEDUP_REMOVED lines=10> */
.L_x_80:
[----:B------:R-:W-:Y:S05]  /*3b00*/  BSYNC B1 ;  /* 0x0000000000017941 */ /* 0x000fea0003800000 */
.L_x_79:
        /* <DEDUP_REMOVED lines=10> */
.L_x_82:
[----:B------:R-:W-:Y:S05]  /*3bb0*/  BSYNC B1 ;  /* 0x0000000000017941 */ /* 0x000fea0003800000 */
.L_x_81:
        /* <DEDUP_REMOVED lines=9> */
.L_x_84:
[----:B------:R-:W-:Y:S05]  /*3c50*/  BSYNC B1 ;  /* 0x0000000000017941 */ /* 0x000fea0003800000 */
.L_x_83:
        /* <DEDUP_REMOVED lines=9> */
.L_x_86:
[----:B------:R-:W-:Y:S05]  /*3cf0*/  BSYNC B1 ;  /* 0x0000000000017941 */ /* 0x000fea0003800000 */
.L_x_85:
        /* <DEDUP_REMOVED lines=10> */
.L_x_88:
[----:B------:R-:W-:Y:S05]  /*3da0*/  BSYNC B1 ;  /* 0x0000000000017941 */ /* 0x000fea0003800000 */
.L_x_87:
        /* <DEDUP_REMOVED lines=10> */
.L_x_90:
[----:B------:R-:W-:Y:S05]  /*3e50*/  BSYNC B1 ;  /* 0x0000000000017941 */ /* 0x000fea0003800000 */
.L_x_89:
        /* <DEDUP_REMOVED lines=9> */
.L_x_92:
[----:B------:R-:W-:Y:S05]  /*3ef0*/  BSYNC B1 ;  /* 0x0000000000017941 */ /* 0x000fea0003800000 */
.L_x_91:
        /* <DEDUP_REMOVED lines=9> */
.L_x_94:
[----:B------:R-:W-:Y:S05]  /*3f90*/  BSYNC B1 ;  /* 0x0000000000017941 */ /* 0x000fea0003800000 */
.L_x_93:
        /* <DEDUP_REMOVED lines=10> */
.L_x_96:
[----:B------:R-:W-:Y:S05]  /*4040*/  BSYNC B1 ;  /* 0x0000000000017941 */ /* 0x000fea0003800000 */
.L_x_95:
        /* <DEDUP_REMOVED lines=10> */
.L_x_98:
[----:B------:R-:W-:Y:S05]  /*40f0*/  BSYNC B1 ;  /* 0x0000000000017941 */ /* 0x000fea0003800000 */
.L_x_97:
        /* <DEDUP_REMOVED lines=9> */
.L_x_100:
[----:B------:R-:W-:Y:S05]  /*4190*/  BSYNC B1 ;  /* 0x0000000000017941 */ /* 0x000fea0003800000 */
.L_x_99:
        /* <DEDUP_REMOVED lines=9> */
.L_x_102:
[----:B------:R-:W-:Y:S05]  /*4230*/  BSYNC B1 ;  /* 0x0000000000017941 */ /* 0x000fea0003800000 */
.L_x_101:
        /* <DEDUP_REMOVED lines=10> */
.L_x_104:
[----:B------:R-:W-:Y:S05]  /*42e0*/  BSYNC B1 ;  /* 0x0000000000017941 */ /* 0x000fea0003800000 */
.L_x_103:
        /* <DEDUP_REMOVED lines=10> */
.L_x_106:
[----:B------:R-:W-:Y:S05]  /*4390*/  BSYNC B1 ;  /* 0x0000000000017941 */ /* 0x000fea0003800000 */
.L_x_105:
[----:B0---45:R-:W-:Y:S01]  /*43a0*/  HADD2.F32 R4, -RZ, R18.H0_H0 ;  /* 0x20000012ff047230 */ /* 0x031fe20000004100 */
        /* <DEDUP_REMOVED lines=8> */
.L_x_108:
[----:B------:R-:W-:Y:S05]  /*4430*/  BSYNC B1 ;  /* 0x0000000000017941 */ /* 0x000fea0003800000 */
.L_x_107:
[----:B0----5:R-:W-:Y:S01]  /*4440*/  HADD2.F32 R4, -RZ, R18.H0_H0 ;  /* 0x20000012ff047230 */ /* 0x021fe20000004100 */
[----:B------:R-:W-:Y:S01]  /*4450*/  ISETP.GT.AND P0, PT, R0, 0x8, P0 ;  /* 0x000000080000780c */ /* 0x000fe20000704270 */
[----:B------:R-:W-:Y:S01]  /*4460*/  @P1 IMAD.MOV.U32 R5, RZ, RZ, R11 ;  /* 0x000000ffff051224 */ /* 0x000fe200078e000b */
[----:B------:R-:W-:Y:S02]  /*4470*/  BSSY B1, `(.L_x_109) ;  /* 0x0000008000017945 */ /* 0x000fe40003800000 */
[----:B------:R-:W-:Y:S01]  /*4480*/  FMUL R3, R4, R65 ;  /* 0x0000004104037220 */ /* 0x000fe20000400000 */
[----:B------:R-:W-:-:S03]  /*4490*/  @P1 IMAD.MOV.U32 R4, RZ, RZ, R10 ;  /* 0x000000ffff041224 */ /* 0x000fc600078e000a */
[----:B------:R-:W-:-:S05]  /*44a0*/  FFMA R3, R30, R64, R3 ;  /* 0x000000401e037223 */ /* 0x000fca0000000003 */
[----:B------:R-:W-:-:S05]  /*44b0*/  F2FP.F16.F32.PACK_AB R3, RZ, R3 ;  /* 0x00000003ff03723e */ /* 0x000fca00000000ff */
[----:B------:R0:W-:Y:S01]  /*44c0*/  @P1 STG.E.U16 desc[UR36][R4.64+0x90], R3 ;  /* 0x0000900304001986 */ /* 0x0001e2000c101524 */
[----:B------:R-:W-:Y:S05]  /*44d0*/  @!P0 BRA `(.L_x_110) ;  /* 0x0000000000048947 */ /* 0x000fea0003800000 */
[----:B------:R0:W5:Y:S02]  /*44e0*/  LDG.E.LTC128B.U16 R18, desc[UR36][R8.64+0x92] ;  /* 0x0000922408127981 */ /* 0x000164000c1e1520 */
.L_x_110:
[----:B------:R-:W-:Y:S05]  /*44f0*/  BSYNC B1 ;  /* 0x0000000000017941 */ /* 0x000fea0003800000 */
.L_x_109:
[----:B------:R-:W-:Y:S05]  /*4500*/  @!P0 BRA `(.L_x_111) ;  /* 0x0000000c00008947 */ /* 0x000fea0003800000 */
[----:B-----5:R-:W-:-:S05]  /*4510*/  HADD2.F32 R18, -RZ, R18.H0_H0 ;  /* 0x20000012ff127230 */ /* 0x020fca0000004100 */
[----:B------:R-:W-:-:S04]  /*4520*/  FMUL R18, R18, R65 ;  /* 0x0000004112127220 */ /* 0x000fc80000400000 */
[----:B------:R-:W-:-:S05]  /*4530*/  FFMA R18, R31, R64, R18 ;  /* 0x000000401f127223 */ /* 0x000fca0000000012 */
[----:B------:R-:W-:-:S05]  /*4540*/  F2FP.F16.F32.PACK_AB R18, RZ, R18 ;  /* 0x00000012ff12723e */ /* 0x000fca00000000ff */
[----:B------:R0:W-:Y:S01]  /*4550*/  STG.E.U16 desc[UR36][R10.64+0x92], R18 ;  /* 0x000092120a007986 */ /* 0x0001e2000c101524 */
[----:B------:R-:W-:Y:S05]  /*4560*/  BRA `(.L_x_111) ;  /* 0x0000000800e87947 */ /* 0x000fea0003800000 */
.L_x_34:
[----:B------:R-:W-:Y:S01]  /*4570*/  ULDC.64 UR4, c[0x0][0x5c0] ;  /* 0x0001700000047ab9 */ /* 0x000fe20000000a00 */
[----:B------:R-:W-:Y:S01]  /*4580*/  ISETP.GT.AND P3, PT, R3, 0x1, PT ;  /* 0x000000010300780c */ /* 0x000fe20003f64270 */
[-C--:B------:R-:W-:Y:S01]  /*4590*/  FMUL R56, R56, R64.reuse ;  /* 0x0000004038387220 */ /* 0x080fe20000400000 */
[----:B------:R-:W-:Y:S01]  /*45a0*/  LEA R4, P0, R78, UR4, 0x1 ;  /* 0x000000044e047c11 */ /* 0x000fe2000f8008ff */
[-C--:B------:R-:W-:Y:S01]  /*45b0*/  FMUL R57, R57, R64.reuse ;  /* 0x0000004039397220 */ /* 0x080fe20000400000 */
[----:B------:R-:W-:Y:S01]  /*45c0*/  ISETP.GT.AND P1, PT, R0, 0x8, P1 ;  /* 0x000000080000780c */ /* 0x000fe20000f24270 */
[-C--:B------:R-:W-:Y:S01]  /*45d0*/  FMUL R58, R58, R64.reuse ;  /* 0x000000403a3a7220 */ /* 0x080fe20000400000 */
[----:B------:R-:W-:Y:S01]  /*45e0*/  LEA.HI.X R5, R78, UR5, R7, 0x1, P0 ;  /* 0x000000054e057c11 */ /* 0x000fe200080f0c07 */
[-C--:B------:R-:W-:Y:S01]  /*45f0*/  FMUL R59, R59, R64.reuse ;  /* 0x000000403b3b7220 */ /* 0x080fe20000400000 */
[----:B------:R-:W-:Y:S01]  /*4600*/  ISETP.GT.AND P0, PT, R0, RZ, P3 ;  /* 0x000000ff0000720c */ /* 0x000fe20001f04270 */
[----:B------:R-:W-:Y:S01]  /*4610*/  FMUL R60, R60, R64 ;  /* 0x000000403c3c7220 */ /* 0x000fe20000400000 */
[----:B------:R-:W-:Y:S01]  /*4620*/  F2FP.F16.F32.PACK_AB R56, RZ, R56 ;  /* 0x00000038ff38723e */ /* 0x000fe200000000ff */
[-C--:B------:R-:W-:Y:S01]  /*4630*/  FMUL R61, R61, R64.reuse ;  /* 0x000000403d3d7220 */ /* 0x080fe20000400000 */
[----:B------:R-:W-:Y:S01]  /*4640*/  F2FP.F16.F32.PACK_AB R57, RZ, R57 ;  /* 0x00000039ff39723e */ /* 0x000fe200000000ff */
[-C--:B------:R-:W-:Y:S01]  /*4650*/  FMUL R62, R62, R64.reuse ;  /* 0x000000403e3e7220 */ /* 0x080fe20000400000 */
[----:B------:R-:W-:Y:S01]  /*4660*/  ISETP.GT.AND P3, PT, R0, 0x8, P3 ;  /* 0x000000080000780c */ /* 0x000fe20001f64270 */
[----:B------:R-:W-:Y:S01]  /*4670*/  @P2 STG.E.U16 desc[UR36][R4.64], R56 ;  /* 0x0000003804002986 */ /* 0x000fe2000c101524 */
[----:B------:R-:W-:Y:S01]  /*4680*/  ISETP.GT.AND P2, PT, R3, 0x8, PT ;  /* 0x000000080300780c */ /* 0x000fe20003f44270 */
[-C--:B------:R-:W-:Y:S01]  /*4690*/  FMUL R63, R63, R64.reuse ;  /* 0x000000403f3f7220 */ /* 0x080fe20000400000 */
[----:B------:R-:W-:Y:S01]  /*46a0*/  SHF.L.U64.HI R7, R72, 0x1, R71 ;  /* 0x0000000148077819 */ /* 0x000fe20000010247 */
[----:B------:R-:W-:Y:S01]  /*46b0*/  FMUL R48, R48, R64 ;  /* 0x0000004030307220 */ /* 0x000fe20000400000 */
[----:B------:R-:W-:Y:S01]  /*46c0*/  LEA R6, P4, R72, R4, 0x1 ;  /* 0x0000000448067211 */ /* 0x000fe200078808ff */
[----:B------:R-:W-:Y:S01]  /*46d0*/  @P0 STG.E.U16 desc[UR36][R4.64+0x2], R57 ;  /* 0x0000023904000986 */ /* 0x000fe2000c101524 */
[----:B------:R-:W-:Y:S01]  /*46e0*/  ISETP.GT.AND P5, PT, R0, RZ, P2 ;  /* 0x000000ff0000720c */ /* 0x000fe200017a4270 */
[----:B------:R-:W-:Y:S01]  /*46f0*/  FMUL R49, R49, R64 ;  /* 0x0000004031317220 */ /* 0x000fe20000400000 */
[----:B------:R-:W-:Y:S01]  /*4700*/  ISETP.GT.AND P0, PT, R3, 0x9, PT ;  /* 0x000000090300780c */ /* 0x000fe20003f04270 */
[----:B------:R-:W-:Y:S01]  /*4710*/  IMAD.X R7, R7, 0x1, R5, P4 ;  /* 0x0000000107077824 */ /* 0x000fe200020e0605 */
[----:B------:R-:W-:Y:S01]  /*4720*/  F2FP.F16.F32.PACK_AB R58, RZ, R58 ;  /* 0x0000003aff3a723e */ /* 0x000fe200000000ff */
[-C--:B------:R-:W-:Y:S01]  /*4730*/  FMUL R50, R50, R64.reuse ;  /* 0x0000004032327220 */ /* 0x080fe20000400000 */
[----:B------:R-:W-:Y:S01]  /*4740*/  F2FP.F16.F32.PACK_AB R59, RZ, R59 ;  /* 0x0000003bff3b723e */ /* 0x000fe200000000ff */
[----:B------:R-:W-:Y:S01]  /*4750*/  FMUL R51, R51, R64 ;  /* 0x0000004033337220 */ /* 0x000fe20000400000 */
[----:B------:R-:W-:Y:S01]  /*4760*/  ISETP.GT.AND P4, PT, R0, RZ, P0 ;  /* 0x000000ff0000720c */ /* 0x000fe20000784270 */
[----:B------:R-:W-:Y:S01]  /*4770*/  @P1 STG.E.U16 desc[UR36][R6.64], R58 ;  /* 0x0000003a06001986 */ /* 0x000fe2000c101524 */
[----:B------:R-:W-:Y:S01]  /*4780*/  F2FP.F16.F32.PACK_AB R60, RZ, R60 ;  /* 0x0000003cff3c723e */ /* 0x000fe200000000ff */
[-C--:B------:R-:W-:Y:S01]  /*4790*/  FMUL R52, R52, R64.reuse ;  /* 0x0000004034347220 */ /* 0x080fe20000400000 */
[C---:B------:R-:W-:Y:S01]  /*47a0*/  ISETP.GT.AND P1, PT, R0.reuse, 0x8, P2 ;  /* 0x000000080000780c */ /* 0x040fe20001724270 */
[----:B------:R-:W-:Y:S01]  /*47b0*/  @P3 STG.E.U16 desc[UR36][R6.64+0x2], R59 ;  /* 0x0000023b06003986 */ /* 0x000fe2000c101524 */
[----:B------:R-:W-:Y:S01]  /*47c0*/  ISETP.GT.AND P2, PT, R3, 0x10, PT ;  /* 0x000000100300780c */ /* 0x000fe20003f44270 */
[-C--:B------:R-:W-:Y:S01]  /*47d0*/  FMUL R53, R53, R64.reuse ;  /* 0x0000004035357220 */ /* 0x080fe20000400000 */
[----:B------:R-:W-:Y:S01]  /*47e0*/  ISETP.GT.AND P3, PT, R0, 0x8, P0 ;  /* 0x000000080000780c */ /* 0x000fe20000764270 */
[----:B------:R-:W-:Y:S01]  /*47f0*/  @P5 STG.E.U16 desc[UR36][R4.64+0x10], R60 ;  /* 0x0000103c04005986 */ /* 0x000fe2000c101524 */
[----:B------:R-:W-:Y:S01]  /*4800*/  F2FP.F16.F32.PACK_AB R61, RZ, R61 ;  /* 0x0000003dff3d723e */ /* 0x000fe200000000ff */
[-C--:B------:R-:W-:Y:S01]  /*4810*/  FMUL R54, R54, R64.reuse ;  /* 0x0000004036367220 */ /* 0x080fe20000400000 */
[----:B------:R-:W-:Y:S01]  /*4820*/  ISETP.GT.AND P5, PT, R0, RZ, P2 ;  /* 0x000000ff0000720c */ /* 0x000fe200017a4270 */
[----:B------:R-:W-:Y:S01]  /*4830*/  FMUL R55, R55, R64 ;  /* 0x0000004037377220 */ /* 0x000fe20000400000 */
[----:B------:R-:W-:Y:S01]  /*4840*/  ISETP.GT.AND P0, PT, R3, 0x11, PT ;  /* 0x000000110300780c */ /* 0x000fe20003f04270 */
[----:B------:R-:W-:Y:S01]  /*4850*/  @P4 STG.E.U16 desc[UR36][R4.64+0x12], R61 ;  /* 0x0000123d04004986 */ /* 0x000fe2000c101524 */
        /* <DEDUP_REMOVED lines=72> */
[----:B------:R-:W-:Y:S01]  /*4ce0*/  F2FP.F16.F32.PACK_AB R45, RZ, R45 ;  /* 0x0000002dff2d723e */ /* 0x000fe200000000ff */
[----:B------:R-:W-:Y:S01]  /*4cf0*/  @P5 STG.E.U16 desc[UR36][R4.64+0x50], R44 ;  /* 0x0000502c04005986 */ /* 0x000fe2000c101524 */
[----:B------:R-:W-:Y:S01]  /*4d00*/  ISETP.GT.AND P0, PT, R0, 0x8, P0 ;  /* 0x000000080000780c */ /* 0x000fe20000704270 */
[-C--:B------:R-:W-:Y:S01]  /*4d10*/  FMUL R30, R30, R64.reuse ;  /* 0x000000401e1e7220 */ /* 0x080fe20000400000 */
[----:B------:R-:W-:Y:S01]  /*4d20*/  ISETP.GT.AND P5, PT, R0, RZ, P3 ;  /* 0x000000ff0000720c */ /* 0x000fe20001fa4270 */
[----:B------:R-:W-:Y:S01]  /*4d30*/  @P4 STG.E.U16 desc[UR36][R4.64+0x52], R45 ;  /* 0x0000522d04004986 */ /* 0x000fe2000c101524 */
[----:B------:R-:W-:Y:S01]  /*4d40*/  ISETP.GT.AND P1, PT, R3, 0x31, PT ;  /* 0x000000310300780c */ /* 0x000fe20003f24270 */
[----:B------:R-:W-:Y:S01]  /*4d50*/  FMUL R31, R31, R64 ;  /* 0x000000401f1f7220 */ /* 0x000fe20000400000 */
[----:B------:R-:W-:-:S02]  /*4d60*/  F2FP.F16.F32.PACK_AB R46, RZ, R46 ;  /* 0x0000002eff2e723e */ /* 0x000fc400000000ff */
[C---:B------:R-:W-:Y:S02]  /*4d70*/  ISETP.GT.AND P4, PT, R0.reuse, RZ, P1 ;  /* 0x000000ff0000720c */ /* 0x040fe40000f84270 */
[----:B------:R-:W-:Y:S01]  /*4d80*/  F2FP.F16.F32.PACK_AB R47, RZ, R47 ;  /* 0x0000002fff2f723e */ /* 0x000fe200000000ff */
[----:B------:R-:W-:Y:S01]  /*4d90*/  @P2 STG.E.U16 desc[UR36][R6.64+0x50], R46 ;  /* 0x0000502e06002986 */ /* 0x000fe2000c101524 */
[----:B------:R-:W-:Y:S02]  /*4da0*/  F2FP.F16.F32.PACK_AB R32, RZ, R32 ;  /* 0x00000020ff20723e */ /* 0x000fe400000000ff */
[----:B------:R-:W-:Y:S01]  /*4db0*/  F2FP.F16.F32.PACK_AB R33, RZ, R33 ;  /* 0x00000021ff21723e */ /* 0x000fe200000000ff */
[----:B------:R-:W-:Y:S01]  /*4dc0*/  @P0 STG.E.U16 desc[UR36][R6.64+0x52], R47 ;  /* 0x0000522f06000986 */ /* 0x000fe2000c101524 */
[C---:B------:R-:W-:Y:S02]  /*4dd0*/  ISETP.GT.AND P0, PT, R0.reuse, 0x8, P3 ;  /* 0x000000080000780c */ /* 0x040fe40001f04270 */
[----:B------:R-:W-:Y:S01]  /*4de0*/  F2FP.F16.F32.PACK_AB R34, RZ, R34 ;  /* 0x00000022ff22723e */ /* 0x000fe200000000ff */
[----:B------:R-:W-:Y:S01]  /*4df0*/  @P5 STG.E.U16 desc[UR36][R4.64+0x60], R32 ;  /* 0x0000602004005986 */ /* 0x000fe2000c101524 */
[----:B------:R-:W-:-:S02]  /*4e00*/  ISETP.GT.AND P5, PT, R0, 0x8, P1 ;  /* 0x000000080000780c */ /* 0x000fc40000fa4270 */
[C---:B------:R-:W-:Y:S01]  /*4e10*/  ISETP.GT.AND P1, PT, R3.reuse, 0x39, PT ;  /* 0x000000390300780c */ /* 0x040fe20003f24270 */
[----:B------:R-:W-:Y:S01]  /*4e20*/  @P4 STG.E.U16 desc[UR36][R4.64+0x62], R33 ;  /* 0x0000622104004986 */ /* 0x000fe2000c101524 */
[----:B------:R-:W-:Y:S02]  /*4e30*/  ISETP.GT.AND P4, PT, R3, 0x38, PT ;  /* 0x000000380300780c */ /* 0x000fe40003f84270 */
[----:B------:R-:W-:Y:S02]  /*4e40*/  F2FP.F16.F32.PACK_AB R35, RZ, R35 ;  /* 0x00000023ff23723e */ /* 0x000fe400000000ff */
[C---:B------:R-:W-:Y:S01]  /*4e50*/  ISETP.GT.AND P2, PT, R0.reuse, RZ, P4 ;  /* 0x000000ff0000720c */ /* 0x040fe20002744270 */
[----:B------:R-:W-:Y:S01]  /*4e60*/  @P0 STG.E.U16 desc[UR36][R6.64+0x60], R34 ;  /* 0x0000602206000986 */ /* 0x000fe2000c101524 */
[C---:B------:R-:W-:Y:S02]  /*4e70*/  ISETP.GT.AND P3, PT, R0.reuse, RZ, P1 ;  /* 0x000000ff0000720c */ /* 0x040fe40000f64270 */
[C---:B------:R-:W-:Y:S01]  /*4e80*/  ISETP.GT.AND P4, PT, R0.reuse, 0x8, P4 ;  /* 0x000000080000780c */ /* 0x040fe20002784270 */
[----:B------:R-:W-:Y:S01]  /*4e90*/  @P5 STG.E.U16 desc[UR36][R6.64+0x62], R35 ;  /* 0x0000622306005986 */ /* 0x000fe2000c101524 */
[----:B------:R-:W-:-:S02]  /*4ea0*/  ISETP.GT.AND P5, PT, R0, 0x8, P1 ;  /* 0x000000080000780c */ /* 0x000fc40000fa4270 */
[----:B------:R-:W-:Y:S02]  /*4eb0*/  F2FP.F16.F32.PACK_AB R36, RZ, R36 ;  /* 0x00000024ff24723e */ /* 0x000fe400000000ff */
[----:B------:R-:W-:Y:S02]  /*4ec0*/  F2FP.F16.F32.PACK_AB R37, RZ, R37 ;  /* 0x00000025ff25723e */ /* 0x000fe400000000ff */
[----:B------:R-:W-:Y:S01]  /*4ed0*/  F2FP.F16.F32.PACK_AB R38, RZ, R38 ;  /* 0x00000026ff26723e */ /* 0x000fe200000000ff */
[----:B------:R-:W-:Y:S01]  /*4ee0*/  @P2 STG.E.U16 desc[UR36][R4.64+0x70], R36 ;  /* 0x0000702404002986 */ /* 0x000fe2000c101524 */
[----:B------:R-:W-:Y:S02]  /*4ef0*/  F2FP.F16.F32.PACK_AB R39, RZ, R39 ;  /* 0x00000027ff27723e */ /* 0x000fe400000000ff */
[C---:B------:R-:W-:Y:S01]  /*4f00*/  ISETP.GT.AND P2, PT, R3.reuse, 0x41, PT ;  /* 0x000000410300780c */ /* 0x040fe20003f44270 */
[----:B------:R-:W-:Y:S01]  /*4f10*/  @P3 STG.E.U16 desc[UR36][R4.64+0x72], R37 ;  /* 0x0000722504003986 */ /* 0x000fe2000c101524 */
[----:B------:R-:W-:-:S02]  /*4f20*/  ISETP.GT.AND P3, PT, R3, 0x40, PT ;  /* 0x000000400300780c */ /* 0x000fc40003f64270 */
[----:B------:R-:W-:Y:S01]  /*4f30*/  F2FP.F16.F32.PACK_AB R24, RZ, R24 ;  /* 0x00000018ff18723e */ /* 0x000fe200000000ff */
[----:B------:R-:W-:Y:S01]  /*4f40*/  @P4 STG.E.U16 desc[UR36][R6.64+0x70], R38 ;  /* 0x0000702606004986 */ /* 0x000fe2000c101524 */
[C---:B------:R-:W-:Y:S02]  /*4f50*/  ISETP.GT.AND P4, PT, R0.reuse, RZ, P2 ;  /* 0x000000ff0000720c */ /* 0x040fe40001784270 */
[----:B------:R-:W-:Y:S01]  /*4f60*/  F2FP.F16.F32.PACK_AB R25, RZ, R25 ;  /* 0x00000019ff19723e */ /* 0x000fe200000000ff */
[----:B------:R-:W-:Y:S01]  /*4f70*/  @P5 STG.E.U16 desc[UR36][R6.64+0x72], R39 ;  /* 0x0000722706005986 */ /* 0x000fe2000c101524 */
[----:B------:R-:W-:Y:S02]  /*4f80*/  ISETP.GT.AND P5, PT, R0, RZ, P3 ;  /* 0x000000ff0000720c */ /* 0x000fe40001fa4270 */
[C---:B------:R-:W-:Y:S02]  /*4f90*/  ISETP.GT.AND P1, PT, R3.reuse, 0x48, PT ;  /* 0x000000480300780c */ /* 0x040fe40003f24270 */
[----:B------:R-:W-:-:S02]  /*4fa0*/  ISETP.GT.AND P0, PT, R3, 0x49, PT ;  /* 0x000000490300780c */ /* 0x000fc40003f04270 */
[C---:B------:R-:W-:Y:S02]  /*4fb0*/  ISETP.GT.AND P3, PT, R0.reuse, 0x8, P3 ;  /* 0x000000080000780c */ /* 0x040fe40001f64270 */
[C---:B------:R-:W-:Y:S02]  /*4fc0*/  ISETP.GT.AND P2, PT, R0.reuse, 0x8, P2 ;  /* 0x000000080000780c */ /* 0x040fe40001744270 */
[----:B------:R-:W-:Y:S02]  /*4fd0*/  F2FP.F16.F32.PACK_AB R26, RZ, R26 ;  /* 0x0000001aff1a723e */ /* 0x000fe400000000ff */
[----:B------:R-:W-:Y:S01]  /*4fe0*/  F2FP.F16.F32.PACK_AB R27, RZ, R27 ;  /* 0x0000001bff1b723e */ /* 0x000fe200000000ff */
[----:B------:R-:W-:Y:S01]  /*4ff0*/  @P5 STG.E.U16 desc[UR36][R4.64+0x80], R24 ;  /* 0x0000801804005986 */ /* 0x000fe2000c101524 */
[C---:B------:R-:W-:Y:S02]  /*5000*/  ISETP.GT.AND P5, PT, R0.reuse, RZ, P0 ;  /* 0x000000ff0000720c */ /* 0x040fe400007a4270 */
[C---:B------:R-:W-:Y:S01]  /*5010*/  ISETP.GT.AND P0, PT, R0.reuse, 0x8, P0 ;  /* 0x000000080000780c */ /* 0x040fe20000704270 */
[----:B------:R-:W-:Y:S01]  /*5020*/  @P4 STG.E.U16 desc[UR36][R4.64+0x82], R25 ;  /* 0x0000821904004986 */ /* 0x000fe2000c101524 */
[----:B------:R-:W-:-:S02]  /*5030*/  ISETP.GT.AND P4, PT, R0, RZ, P1 ;  /* 0x000000ff0000720c */ /* 0x000fc40000f84270 */
[----:B------:R-:W-:Y:S01]  /*5040*/  ISETP.GT.AND P1, PT, R0, 0x8, P1 ;  /* 0x000000080000780c */ /* 0x000fe20000f24270 */
[----:B------:R-:W-:Y:S01]  /*5050*/  @P3 STG.E.U16 desc[UR36][R6.64+0x80], R26 ;  /* 0x0000801a06003986 */ /* 0x000fe2000c101524 */
[----:B------:R-:W-:Y:S02]  /*5060*/  F2FP.F16.F32.PACK_AB R28, RZ, R28 ;  /* 0x0000001cff1c723e */ /* 0x000fe400000000ff */
[----:B------:R-:W-:Y:S01]  /*5070*/  F2FP.F16.F32.PACK_AB R29, RZ, R29 ;  /* 0x0000001dff1d723e */ /* 0x000fe200000000ff */
[----:B------:R-:W-:Y:S01]  /*5080*/  @P2 STG.E.U16 desc[UR36][R6.64+0x82], R27 ;  /* 0x0000821b06002986 */ /* 0x000fe2000c101524 */
[----:B------:R-:W-:Y:S02]  /*5090*/  F2FP.F16.F32.PACK_AB R30, RZ, R30 ;  /* 0x0000001eff1e723e */ /* 0x000fe400000000ff */
[----:B------:R-:W-:-:S03]  /*50a0*/  F2FP.F16.F32.PACK_AB R31, RZ, R31 ;  /* 0x0000001fff1f723e */ /* 0x000fc600000000ff */
[----:B------:R-:W-:Y:S04]  /*50b0*/  @P4 STG.E.U16 desc[UR36][R4.64+0x90], R28 ;  /* 0x0000901c04004986 */ /* 0x000fe8000c101524 */
[----:B------:R0:W-:Y:S02]  /*50c0*/  @P5 STG.E.U16 desc[UR36][R4.64+0x92], R29 ;  /* 0x0000921d04005986 */ /* 0x0001e4000c101524 */
[----:B0-----:R-:W-:Y:S02]  /*50d0*/  @P1 IMAD.MOV.U32 R4, RZ, RZ, R6 ;  /* 0x000000ffff041224 */ /* 0x001fe400078e0006 */
[----:B------:R-:W-:-:S05]  /*50e0*/  @P1 IMAD.MOV.U32 R5, RZ, RZ, R7 ;  /* 0x000000ffff051224 */ /* 0x000fca00078e0007 */
[----:B------:R0:W-:Y:S04]  /*50f0*/  @P1 STG.E.U16 desc[UR36][R4.64+0x90], R30 ;  /* 0x0000901e04001986 */ /* 0x0001e8000c101524 */
[----:B------:R0:W-:Y:S02]  /*5100*/  @P0 STG.E.U16 desc[UR36][R6.64+0x92], R31 ;  /* 0x0000921f06000986 */ /* 0x0001e4000c101524 */
.L_x_111:
[----:B------:R-:W-:Y:S05]  /*5110*/  BSYNC B0 ;  /* 0x0000000000007941 */ /* 0x000fea0003800000 */
.L_x_33:
[----:B0-----:R-:W2:Y:S01]  /*5120*/  LDL.64 R4, [R1] ;  /* 0x0000000001047983 */ /* 0x001ea20000100a00 */
[----:B------:R-:W-:Y:S01]  /*5130*/  ULDC.64 UR4, c[0x0][0x650] ;  /* 0x0001940000047ab9 */ /* 0x000fe20000000a00 */
[----:B------:R-:W-:Y:S02]  /*5140*/  IMAD.U32 R0, RZ, RZ, UR44 ;  /* 0x0000002cff007e24 */ /* 0x000fe4000f8e00ff */
[----:B------:R-:W-:Y:S02]  /*5150*/  IMAD.MOV.U32 R22, RZ, RZ, -0x1 ;  /* 0xffffffffff167424 */ /* 0x000fe400078e00ff */
[----:B------:R0:W-:Y:S01]  /*5160*/  SYNCS.ARRIVE.TRANS64.A1T0 RZ, [R0+UR48], RZ ;  /* 0x000000ff00ff79a7 */ /* 0x0001e20008100030 */
[----:B-----5:R-:W-:Y:S02]  /*5170*/  IMAD.MOV.U32 R18, RZ, RZ, -0x1 ;  /* 0xffffffffff127424 */ /* 0x020fe400078e00ff */
[----:B------:R-:W-:Y:S01]  /*5180*/  IMAD.MOV.U32 R19, RZ, RZ, -0x1 ;  /* 0xffffffffff137424 */ /* 0x000fe200078e00ff */
[----:B0-----:R-:W-:-:S02]  /*5190*/  PRMT R0, RZ, 0x7610, R0 ;  /* 0x00007610ff007816 */ /* 0x001fc40000000000 */
[----:B--2---:R-:W-:-:S05]  /*51a0*/  LEA R16, P0, R4, R16, 0x1 ;  /* 0x0000001004107211 */ /* 0x004fca00078008ff */
[----:B------:R-:W-:Y:S01]  /*51b0*/  IMAD.X R17, R74, 0x1, R17, P0 ;  /* 0x000000014a117824 */ /* 0x000fe200000e0611 */
[----:B------:R-:W-:-:S04]  /*51c0*/  ISETP.GE.U32.AND P0, PT, R16, UR4, PT ;  /* 0x0000000410007c0c */ /* 0x000fc8000bf06070 */
[----:B------:R-:W-:-:S13]  /*51d0*/  ISETP.GE.U32.AND.EX P0, PT, R17, UR5, PT, P0 ;  /* 0x0000000511007c0c */ /* 0x000fda000bf06100 */
[----:B------:R-:W-:Y:S05]  /*51e0*/  @P0 BRA `(.L_x_112) ;  /* 0x0000000400500947 */ /* 0x000fea0003800000 */
[----:B-1----:R-:W0:Y:S01]  /*51f0*/  LDC.64 R10, c[0x0][0x628] ;  /* 0x00018a00ff0a7b82 */ /* 0x002e220000000a00 */
[----:B------:R-:W1:Y:S01]  /*5200*/  S2R R18, SR_CTAID.X ;  /* 0x0000000000127919 */ /* 0x000e620000002500 */
[----:B---34-:R-:W-:Y:S02]  /*5210*/  IMAD.MOV.U32 R8, RZ, RZ, R16 ;  /* 0x000000ffff087224 */ /* 0x018fe400078e0010 */
[----:B------:R-:W-:Y:S01]  /*5220*/  IMAD.MOV.U32 R9, RZ, RZ, R17 ;  /* 0x000000ffff097224 */ /* 0x000fe200078e0011 */
[----:B------:R-:W2:Y:S03]  /*5230*/  S2R R20, SR_CTAID.Y ;  /* 0x0000000000147919 */ /* 0x000ea60000002600 */
[----:B------:R-:W3:Y:S08]  /*5240*/  LDC R0, c[0x0][0x630] ;  /* 0x00018c00ff007b82 */ /* 0x000ef00000000800 */
[----:B------:R-:W4:Y:S01]  /*5250*/  LDC.64 R14, c[0x0][0x620] ;  /* 0x00018800ff0e7b82 */ /* 0x000f220000000a00 */
[----:B0-----:R-:W-:-:S04]  /*5260*/  ISETP.NE.U32.AND P0, PT, R10, RZ, PT ;  /* 0x000000ff0a00720c */ /* 0x001fc80003f05070 */
[----:B------:R-:W-:-:S13]  /*5270*/  ISETP.NE.AND.EX P0, PT, R11, RZ, PT, P0 ;  /* 0x000000ff0b00720c */ /* 0x000fda0003f05300 */
[----:B-1234-:R-:W-:Y:S05]  /*5280*/  @!P0 BRA `(.L_x_113) ;  /* 0x0000000000288947 */ /* 0x01efea0003800000 */
[----:B------:R-:W0:Y:S02]  /*5290*/  LDC R3, c[0x0][0x634] ;  /* 0x00018d00ff037b82 */ /* 0x000e240000000800 */
[----:B0-----:R-:W-:-:S05]  /*52a0*/  IADD3 R3, P0, R16, R3, RZ ;  /* 0x0000000310037210 */ /* 0x001fca0007f1e0ff */
        /* <DEDUP_REMOVED lines=8> */
.L_x_113:
[----:B------:R-:W0:Y:S01]  /*5330*/  LDC.64 R24, c[0x0][0x640] ;  /* 0x00019000ff187b82 */ /* 0x000e220000000a00 */
[-CC-:B------:R-:W-:Y:S01]  /*5340*/  SHF.R.U64 R19, R8, R0.reuse, R9.reuse ;  /* 0x0000000008137219 */ /* 0x180fe20000001209 */
[----:B------:R-:W-:Y:S01]  /*5350*/  ULDC UR4, c[0x0][0x150] ;  /* 0x0000540000047ab9 */ /* 0x000fe20000000800 */
[----:B------:R-:W-:Y:S02]  /*5360*/  SHF.R.U32.HI R0, RZ, R0, R9 ;  /* 0x00000000ff007219 */ /* 0x000fe40000011609 */
[----:B------:R-:W-:Y:S02]  /*5370*/  IADD3 R3, P0, RZ, -R19, RZ ;  /* 0x80000013ff037210 */ /* 0x000fe40007f1e0ff */
[----:B------:R-:W-:Y:S01]  /*5380*/  I2FP.F32.U32 R7, R18 ;  /* 0x0000001200077245 */ /* 0x000fe20000201000 */
[----:B------:R-:W1:Y:S02]  /*5390*/  LDC R6, c[0x0][0x618] ;  /* 0x00018600ff067b82 */ /* 0x000e640000000800 */
[----:B------:R-:W-:-:S02]  /*53a0*/  IMAD.X R5, RZ, RZ, ~R0, P0 ;  /* 0x000000ffff057224 */ /* 0x000fc400000e0e00 */
[----:B------:R-:W-:Y:S01]  /*53b0*/  FMUL R7, R7, UR4 ;  /* 0x0000000407077c20 */ /* 0x000fe20008400000 */
[----:B------:R-:W-:Y:S01]  /*53c0*/  ULDC UR4, c[0x0][0x154] ;  /* 0x0000550000047ab9 */ /* 0x000fe20000000800 */
[-C--:B------:R-:W-:Y:S02]  /*53d0*/  IMAD R0, R5, R14.reuse, RZ ;  /* 0x0000000e05007224 */ /* 0x080fe400078e02ff */
[----:B------:R-:W2:Y:S01]  /*53e0*/  LDC R8, c[0x0][0x608] ;  /* 0x00018200ff087b82 */ /* 0x000ea20000000800 */
[C---:B------:R-:W-:Y:S01]  /*53f0*/  IMAD.WIDE.U32 R4, R3.reuse, R14, R16 ;  /* 0x0000000e03047225 */ /* 0x040fe200078e0010 */
[----:B------:R-:W3:Y:S03]  /*5400*/  F2I.U32.TRUNC.NTZ R7, R7 ;  /* 0x0000000700077305 */ /* 0x000ee6000020f000 */
[----:B------:R-:W-:Y:S01]  /*5410*/  IMAD R3, R3, R15, R0 ;  /* 0x0000000f03037224 */ /* 0x000fe200078e0200 */
[----:B------:R-:W-:-:S02]  /*5420*/  I2FP.F32.U32 R0, R20 ;  /* 0x0000001400007245 */ /* 0x000fc40000201000 */
[----:B------:R-:W4:Y:S01]  /*5430*/  LDC R22, c[0x0][0x658] ;  /* 0x00019600ff167b82 */ /* 0x000f220000000800 */
[----:B------:R-:W-:Y:S01]  /*5440*/  IMAD.IADD R3, R5, 0x1, R3 ;  /* 0x0000000105037824 */ /* 0x000fe200078e0203 */
[----:B0-----:R-:W-:Y:S01]  /*5450*/  ISETP.NE.U32.AND P0, PT, R24, RZ, PT ;  /* 0x000000ff1800720c */ /* 0x001fe20003f05070 */
[----:B------:R-:W-:-:S03]  /*5460*/  FMUL R0, R0, UR4 ;  /* 0x0000000400007c20 */ /* 0x000fc60008400000 */
[----:B------:R-:W-:Y:S01]  /*5470*/  ISETP.NE.AND.EX P0, PT, R25, RZ, PT, P0 ;  /* 0x000000ff1900720c */ /* 0x000fe20003f05300 */
[----:B------:R0:W0:Y:S01]  /*5480*/  F2I.U32.TRUNC.NTZ R14, R0 ;  /* 0x00000000000e7305 */ /* 0x000022000020f000 */
[----:B------:R-:W5:Y:S01]  /*5490*/  LDC R9, c[0x0][0x144] ;  /* 0x00005100ff097b82 */ /* 0x000f620000000800 */
[-C--:B-1----:R-:W-:Y:S01]  /*54a0*/  SHF.R.U64 R10, R4, R6.reuse, R3 ;  /* 0x00000006040a7219 */ /* 0x082fe20000001203 */
[----:B---3--:R-:W-:Y:S01]  /*54b0*/  IMAD.MOV R7, RZ, RZ, -R7 ;  /* 0x000000ffff077224 */ /* 0x008fe200078e0a07 */
[----:B------:R-:W-:-:S05]  /*54c0*/  SHF.R.U32.HI R3, RZ, R6, R3 ;  /* 0x00000006ff037219 */ /* 0x000fca0000011603 */
[----:B------:R-:W1:Y:S01]  /*54d0*/  LDC R15, c[0x0][0x148] ;  /* 0x00005200ff0f7b82 */ /* 0x000e620000000800 */
[-CC-:B--2---:R-:W-:Y:S02]  /*54e0*/  SHF.R.U64 R12, R10, R8.reuse, R3.reuse ;  /* 0x000000080a0c7219 */ /* 0x184fe40000001203 */
[----:B------:R-:W-:-:S05]  /*54f0*/  SHF.R.U32.HI R3, RZ, R8, R3 ;  /* 0x00000008ff037219 */ /* 0x000fca0000011603 */
[----:B------:R-:W2:Y:S01]  /*5500*/  LDC R21, c[0x0][0x600] ;  /* 0x00018000ff157b82 */ /* 0x000ea20000000800 */
[-CC-:B----4-:R-:W-:Y:S02]  /*5510*/  SHF.R.U64 R13, R12, R22.reuse, R3.reuse ;  /* 0x000000160c0d7219 */ /* 0x190fe40000001203 */
[----:B------:R-:W-:-:S03]  /*5520*/  SHF.R.U32.HI R5, RZ, R22, R3 ;  /* 0x00000016ff057219 */ /* 0x000fc60000011603 */
[----:B------:R-:W-:Y:S02]  /*5530*/  IMAD.MOV.U32 R4, RZ, RZ, R13 ;  /* 0x000000ffff047224 */ /* 0x000fe400078e000d */
[----:B------:R-:W3:Y:S01]  /*5540*/  LDC R26, c[0x0][0x648] ;  /* 0x00019200ff1a7b82 */ /* 0x000ee20000000800 */
[----:B-----5:R-:W-:-:S07]  /*5550*/  IMAD R22, R9, R7, R18 ;  /* 0x0000000709167224 */ /* 0x020fce00078e0212 */
[----:B------:R-:W4:Y:S08]  /*5560*/  LDC R27, c[0x0][0x638] ;  /* 0x00018e00ff1b7b82 */ /* 0x000f300000000800 */
[----:B------:R-:W0:Y:S01]  /*5570*/  LDC R28, c[0x0][0x610] ;  /* 0x00018400ff1c7b82 */ /* 0x000e220000000800 */
[----:B-1----:R-:W-:Y:S05]  /*5580*/  @!P0 BRA `(.L_x_114) ;  /* 0x0000000000288947 */ /* 0x002fea0003800000 */
[----:B0-----:R-:W0:Y:S02]  /*5590*/  LDC R0, c[0x0][0x64c] ;  /* 0x00019300ff007b82 */ /* 0x001e240000000800 */
        /* <DEDUP_REMOVED lines=9> */
.L_x_114:
[----:B------:R-:W-:Y:S01]  /*5630*/  ISETP.NE.AND P0, PT, R2, 0x1, PT ;  /* 0x000000010200780c */ /* 0x000fe20003f05270 */
[----:B0-----:R-:W-:Y:S01]  /*5640*/  IMAD.MOV R14, RZ, RZ, -R14 ;  /* 0x000000ffff0e7224 */ /* 0x001fe200078e0a0e */
[----:B---3--:R-:W-:Y:S01]  /*5650*/  SHF.R.U64 R0, R4, R26, R5 ;  /* 0x0000001a04007219 */ /* 0x008fe20000001205 */
[----:B--2---:R-:W-:Y:S01]  /*5660*/  VIADD R5, R21, 0xffffffff ;  /* 0xffffffff15057836 */ /* 0x004fe20000000000 */
[----:B------:R-:W-:-:S03]  /*5670*/  LOP3.LUT R3, R12, R75, RZ, 0xc0, !PT ;  /* 0x0000004b0c037212 */ /* 0x000fc600078ec0ff */
[----:B------:R-:W-:Y:S01]  /*5680*/  IMAD.MOV R4, RZ, RZ, -R0 ;  /* 0x000000ffff047224 */ /* 0x000fe200078e0a00 */
[----:B------:R-:W-:Y:S01]  /*5690*/  LOP3.LUT R5, R10, R5, RZ, 0xc0, !PT ;  /* 0x000000050a057212 */ /* 0x000fe200078ec0ff */
[----:B------:R-:W-:Y:S02]  /*56a0*/  IMAD R3, R70, R0, R3 ;  /* 0x0000000046037224 */ /* 0x000fe400078e0203 */
[----:B----4-:R-:W-:Y:S02]  /*56b0*/  IMAD R0, R4, R27, R13 ;  /* 0x0000001b04007224 */ /* 0x010fe400078e020d */
[----:B------:R-:W-:Y:S02]  /*56c0*/  @P0 IMAD R22, R15, R14, R20 ;  /* 0x0000000e0f160224 */ /* 0x000fe400078e0214 */
[----:B------:R-:W-:Y:S02]  /*56d0*/  IMAD.MOV.U32 R4, RZ, RZ, 0x1 ;  /* 0x00000001ff047424 */ /* 0x000fe400078e00ff */
[----:B------:R-:W-:-:S02]  /*56e0*/  IMAD R22, R3, R28, R22 ;  /* 0x0000001c03167224 */ /* 0x000fc400078e0216 */
[----:B------:R-:W-:Y:S01]  /*56f0*/  IMAD R3, R0, R21, R5 ;  /* 0x0000001500037224 */ /* 0x000fe200078e0205 */
[----:B------:R-:W-:-:S04]  /*5700*/  PRMT R0, R4, 0x7610, R0 ;  /* 0x0000761004007816 */ /* 0x000fc80000000000 */
[----:B------:R-:W-:Y:S02]  /*5710*/  SEL R18, R3, R22, !P0 ;  /* 0x0000001603127207 */ /* 0x000fe40004000000 */
[----:B------:R-:W-:-:S07]  /*5720*/  SEL R22, R22, R3, !P0 ;  /* 0x0000000316167207 */ /* 0x000fce0004000000 */
.L_x_112:
[----:B------:R-:W-:Y:S02]  /*5730*/  LOP3.LUT P0, RZ, R0, 0xff, RZ, 0xc0, !PT ;  /* 0x000000ff00ff7812 */ /* 0x000fe4000780c0ff */
[----:B------:R-:W-:-:S11]  /*5740*/  LOP3.LUT R80, R80, 0x1, RZ, 0x3c, !PT ;  /* 0x0000000150507812 */ /* 0x000fd600078e3cff */
[----:B------:R-:W-:Y:S05]  /*5750*/  @P0 BRA `(.L_x_115) ;  /* 0xffffffc0003c0947 */ /* 0x000fea000383ffff */
[----:B------:R-:W-:Y:S05]  /*5760*/  EXIT ;  /* 0x000000000000794d */ /* 0x000fea0003800000 */
.L_x_14:
[----:B------:R-:W-:-:S08]  /*5770*/  ISETP.NE.AND P0, PT, R14, RZ, PT ;  /* 0x000000ff0e00720c */ /* 0x000fd00003f05270 */
[----:B0-----:R-:W0:-:S00]  /*5780*/  USETMAXREG.DEALLOC.CTAPOOL 0x28 ;  /* 0x00000028000079c8 */ /* 0x001e0000080e0500 */
[----:B------:R-:W-:Y:S05]  /*5790*/  @P0 EXIT ;  /* 0x000000000000094d */ /* 0x000fea0003800000 */
[----:B0-----:R-:W-:Y:S01]  /*57a0*/  LOP3.LUT P0, RZ, R3, 0xff, RZ, 0xc0, !PT ;  /* 0x000000ff03ff7812 */ /* 0x001fe2000780c0ff */
[----:B------:R-:W-:Y:S02]  /*57b0*/  IMAD.MOV.U32 R3, RZ, RZ, 0x1 ;  /* 0x00000001ff037424 */ /* 0x000fe400078e00ff */
[----:B------:R-:W-:-:S10]  /*57c0*/  IMAD.MOV.U32 R8, RZ, RZ, RZ ;  /* 0x000000ffff087224 */ /* 0x000fd400078e00ff */
[----:B------:R-:W-:Y:S05]  /*57d0*/  @!P0 BRA `(.L_x_116) ;  /* 0x0000000c000c8947 */ /* 0x000fea0003800000 */
[----:B------:R-:W-:Y:S01]  /*57e0*/  LOP3.LUT P0, RZ, R5, 0x1f, RZ, 0xc0, !PT ;  /* 0x0000001f05ff7812 */ /* 0x000fe2000780c0ff */
[----:B------:R-:W-:Y:S01]  /*57f0*/  ULDC UR5, c[0x0][0x658] ;  /* 0x0001960000057ab9 */ /* 0x000fe20000000800 */
[----:B------:R-:W-:Y:S01]  /*5800*/  UMOV UR6, 0xffffffff ;  /* 0xffffffff00067882 */ /* 0x000fe20000000000 */
[----:B------:R-:W-:Y:S01]  /*5810*/  BSSY B0, `(.L_x_116) ;  /* 0x00000bf000007945 */ /* 0x000fe20003800000 */
[----:B------:R-:W-:Y:S01]  /*5820*/  USHF.L.U32 UR6, UR6, UR5, URZ ;  /* 0x0000000506067299 */ /* 0x000fe2000800063f */
[C---:B------:R-:W-:Y:S01]  /*5830*/  ISETP.NE.AND P2, PT, R4.reuse, RZ, PT ;  /* 0x000000ff0400720c */ /* 0x040fe20003f45270 */
[----:B------:R-:W-:Y:S01]  /*5840*/  IMAD.MOV.U32 R10, RZ, RZ, 0x1 ;  /* 0x00000001ff0a7424 */ /* 0x000fe200078e00ff */
[----:B------:R-:W-:Y:S01]  /*5850*/  ISETP.NE.OR P0, PT, R4, RZ, !P0 ;  /* 0x000000ff0400720c */ /* 0x000fe20004705670 */
[----:B------:R-:W-:Y:S01]  /*5860*/  IMAD.MOV.U32 R3, RZ, RZ, 0x1 ;  /* 0x00000001ff037424 */ /* 0x000fe200078e00ff */
[----:B------:R-:W-:Y:S01]  /*5870*/  LOP3.LUT R9, R23, 0x2, RZ, 0xfc, !PT ;  /* 0x0000000217097812 */ /* 0x000fe200078efcff */
[----:B------:R-:W-:Y:S01]  /*5880*/  IMAD.MOV.U32 R8, RZ, RZ, RZ ;  /* 0x000000ffff087224 */ /* 0x000fe200078e00ff */
[----:B------:R-:W-:Y:S01]  /*5890*/  ULDC UR4, c[0x0][0x600] ;  /* 0x0001800000047ab9 */ /* 0x000fe20000000800 */
[----:B------:R-:W-:Y:S01]  /*58a0*/  UMOV UR7, 0x1 ;  /* 0x0000000100077882 */ /* 0x000fe20000000000 */
[----:B------:R-:W-:-:S02]  /*58b0*/  UIADD3 UR19, UR40, 0x1, URZ ;  /* 0x0000000128137890 */ /* 0x000fc4000fffe03f */
[----:B------:R-:W-:Y:S02]  /*58c0*/  UIADD3 UR15, UR4, -0x1, URZ ;  /* 0xffffffff040f7890 */ /* 0x000fe4000fffe03f */
[----:B------:R-:W-:Y:S02]  /*58d0*/  USHF.L.U32 UR17, UR7, UR5, URZ ;  /* 0x0000000507117299 */ /* 0x000fe4000800063f */
[----:B------:R-:W-:Y:S01]  /*58e0*/  ULOP3.LUT UR16, URZ, UR6, URZ, 0x33, !UPT ;  /* 0x000000063f107292 */ /* 0x000fe2000f8e333f */
[----:B------:R-:W-:-:S11]  /*58f0*/  ULDC.64 UR20, c[0x0][0x198] ;  /* 0x0000660000147ab9 */ /* 0x000fd60000000a00 */
.L_x_128:
[----:B------:R-:W-:-:S03]  /*5900*/  UMOV UR4, 0xffffffff ;  /* 0xffffffff00047882 */ /* 0x000fc60000000000 */
[----:B------:R-:W-:Y:S05]  /*5910*/  BRA.DIV UR4, `(.L_x_117) ;  /* 0x0000001a04cc7947 */ /* 0x000fea000b800000 */
[----:B------:R-:W-:-:S13]  /*5920*/  ELECT P6, URZ, PT ;  /* 0x00000000003f782f */ /* 0x000fda00038c0000 */
.L_x_162:
[----:B------:R-:W0:Y:S01]  /*5930*/  LDC R4, c[0x0][0x28c] ;  /* 0x0000a300ff047b82 */ /* 0x000e220000000800 */
[----:B------:R-:W-:Y:S01]  /*5940*/  BSSY B1, `(.L_x_118) ;  /* 0x0000037000017945 */ /* 0x000fe20003800000 */
[----:B0-----:R-:W-:-:S13]  /*5950*/  ISETP.LT.OR P6, PT, R4, 0x1, !P6 ;  /* 0x000000010400780c */ /* 0x001fda00077c1670 */
[----:B------:R-:W-:Y:S05]  /*5960*/  @P6 BRA `(.L_x_119) ;  /* 0x0000000000d06947 */ /* 0x000fea0003800000 */
[----:B------:R-:W-:Y:S02]  /*5970*/  IMAD R18, R18, 0x50, RZ ;  /* 0x0000005012127824 */ /* 0x000fe400078e02ff */
[----:B------:R-:W-:Y:S02]  /*5980*/  IMAD.SHL.U32 R22, R22, 0x40, RZ ;  /* 0x0000004016167824 */ /* 0x000fe400078e00ff */
[----:B------:R-:W-:Y:S02]  /*5990*/  IMAD.MOV.U32 R13, RZ, RZ, RZ ;  /* 0x000000ffff0d7224 */ /* 0x000fe400078e00ff */
[----:B------:R-:W-:Y:S02]  /*59a0*/  IMAD.U32 R14, RZ, RZ, UR19 ;  /* 0x00000013ff0e7e24 */ /* 0x000fe4000f8e00ff */
[----:B------:R-:W-:Y:S02]  /*59b0*/  IMAD.MOV.U32 R4, RZ, RZ, R3 ;  /* 0x000000ffff047224 */ /* 0x000fe400078e0003 */
[----:B------:R-:W-:-:S07]  /*59c0*/  IMAD.MOV.U32 R5, RZ, RZ, R8 ;  /* 0x000000ffff057224 */ /* 0x000fce00078e0008 */
.L_x_123:
[----:B------:R-:W0:Y:S01]  /*59d0*/  S2R R7, SR_CgaCtaId ;  /* 0x0000000000077919 */ /* 0x000e220000008800 */
[----:B------:R-:W-:-:S04]  /*59e0*/  MOV R6, 0x400 ;  /* 0x0000040000067802 */ /* 0x000fc80000000f00 */
[----:B0-----:R-:W-:Y:S02]  /*59f0*/  LEA R12, R7, R6, 0x18 ;  /* 0x00000006070c7211 */ /* 0x001fe400078ec0ff */
[----:B------:R-:W-:Y:S01]  /*5a00*/  SHF.L.U32 R6, R4, 0x1f, RZ ;  /* 0x0000001f04067819 */ /* 0x000fe200000006ff */
[----:B------:R-:W0:Y:S02]  /*5a10*/  @!P2 LDC R7, c[0x0][0x500] ;  /* 0x00014000ff07ab82 */ /* 0x000e240000000800 */
[----:B------:R-:W-:-:S04]  /*5a20*/  IMAD R11, R5, 0x8, R12 ;  /* 0x00000008050b7824 */ /* 0x000fc800078e020c */
[----:B------:R-:W1:Y:S02]  /*5a30*/  SYNCS.PHASECHK.TRANS64.TRYWAIT P1, [R11+URZ+0xc8], R6 ;  /* 0x0000c8060b0075a7 */ /* 0x000e64000802017f */
[----:B-1----:R-:W-:Y:S05]  /*5a40*/  @!P1 BRA `(.L_x_120) ;  /* 0x0000001800a09947 */ /* 0x002fea0003800000 */
.L_x_163:
[----:B-1----:R-:W-:Y:S01]  /*5a50*/  PRMT R6, R9, 0x9910, RZ ;  /* 0x0000991009067816 */ /* 0x002fe200000000ff */
[----:B0-----:R0:W-:Y:S03]  /*5a60*/  @!P2 SYNCS.ARRIVE.TRANS64 RZ, [R11+URZ], R7 ;  /* 0x000000070bffa9a7 */ /* 0x0011e6000800003f */
[----:B------:R-:W-:-:S13]  /*5a70*/  ISETP.NE.AND P1, PT, R6, 0x2, PT ;  /* 0x000000020600780c */ /* 0x000fda0003f25270 */
[----:B0-----:R-:W-:Y:S05]  /*5a80*/  @P1 BRA `(.L_x_121) ;  /* 0x0000000000041947 */ /* 0x001fea0003800000 */
[----:B------:R-:W-:Y:S01]  /*5a90*/  BPT.TRAP 0x1 ;  /* 0x000000040000795c */ /* 0x000fe20000300000 */
.L_x_121:
[----:B------:R-:W-:Y:S05]  /*5aa0*/  @P0 BRA `(.L_x_122) ;  /* 0x0000000000040947 */ /* 0x000fea0003800000 */
[----:B------:R-:W-:Y:S01]  /*5ab0*/  BPT.TRAP 0x1 ;  /* 0x000000040000795c */ /* 0x000fe20000300000 */
.L_x_122:
[--C-:B------:R-:W-:Y:S01]  /*5ac0*/  IMAD R6, R5, 0x1000, R12.reuse ;  /* 0x0000100005067824 */ /* 0x100fe200078e020c */
[----:B------:R-:W-:Y:S01]  /*5ad0*/  R2UR UR9, R11 ;  /* 0x000000000b0972ca */ /* 0x000fe200000e0000 */
[C---:B------:R-:W-:Y:S01]  /*5ae0*/  IMAD R12, R5.reuse, 0x1400, R12 ;  /* 0x00001400050c7824 */ /* 0x040fe200078e020c */
[----:B------:R-:W-:Y:S01]  /*5af0*/  UIADD3 UR4, UP0, UR20, 0xf0, URZ ;  /* 0x000000f014047890 */ /* 0x000fe2000ff1e03f */
[----:B------:R-:W-:Y:S01]  /*5b00*/  VIADD R14, R14, 0xffffffff ;  /* 0xffffffff0e0e7836 */ /* 0x000fe20000000000 */
[----:B------:R-:W-:Y:S01]  /*5b10*/  R2UR UR5, R6 ;  /* 0x00000000060572ca */ /* 0x000fe200000e0000 */
[----:B------:R-:W-:Y:S01]  /*5b20*/  UIADD3 UR22, UP1, UR20, 0x1f0, URZ ;  /* 0x000001f014167890 */ /* 0x000fe2000ff3e03f */
[----:B------:R-:W-:Y:S01]  /*5b30*/  R2UR UR8, R12 ;  /* 0x000000000c0872ca */ /* 0x000fe200000e0000 */
[----:B------:R-:W-:Y:S01]  /*5b40*/  VIADD R5, R5, 0x1 ;  /* 0x0000000105057836 */ /* 0x000fe20000000000 */
[----:B------:R-:W-:Y:S01]  /*5b50*/  R2UR UR11, R22 ;  /* 0x00000000160b72ca */ /* 0x000fe200000e0000 */
[----:B------:R-:W-:Y:S01]  /*5b60*/  UIADD3.X UR23, URZ, UR21, URZ, UP1, !UPT ;  /* 0x000000153f177290 */ /* 0x000fe20008ffe43f */
[----:B------:R-:W-:Y:S01]  /*5b70*/  R2UR UR10, R13 ;  /* 0x000000000d0a72ca */ /* 0x000fe200000e0000 */
[----:B------:R-:W-:Y:S01]  /*5b80*/  UMOV UR6, 0x0 ;  /* 0x0000000000067882 */ /* 0x000fe20000000000 */
[----:B------:R-:W-:Y:S01]  /*5b90*/  R2UR UR12, R19 ;  /* 0x00000000130c72ca */ /* 0x000fe200000e0000 */
[----:B------:R-:W-:Y:S01]  /*5ba0*/  UMOV UR7, 0x10000000 ;  /* 0x1000000000077882 */ /* 0x000fe20000000000 */
[----:B------:R-:W-:Y:S01]  /*5bb0*/  R2UR UR18, R18 ;  /* 0x00000000121272ca */ /* 0x000fe200000e0000 */
[----:B------:R-:W-:Y:S01]  /*5bc0*/  VIADD R13, R13, 0x20 ;  /* 0x000000200d0d7836 */ /* 0x000fe20000000000 */
[----:B------:R-:W-:Y:S01]  /*5bd0*/  ISETP.GT.AND P3, PT, R14, 0x1, PT ;  /* 0x000000010e00780c */ /* 0x000fe20003f64270 */
[----:B------:R-:W-:Y:S01]  /*5be0*/  UIADD3 UR13, UR5, 0x280, URZ ;  /* 0x00000280050d7890 */ /* 0x000fe2000fffe03f */
[----:B------:R-:W-:Y:S01]  /*5bf0*/  ISETP.NE.AND P1, PT, R5, 0x19, PT ;  /* 0x000000190500780c */ /* 0x000fe20003f25270 */
[----:B------:R-:W-:-:S02]  /*5c00*/  UIADD3.X UR5, URZ, UR21, URZ, UP0, !UPT ;  /* 0x000000153f057290 */ /* 0x000fc400087fe43f */
[----:B------:R-:W-:Y:S01]  /*5c10*/  UIADD3 UR14, UR8, 0x19280, URZ ;  /* 0x00019280080e7890 */ /* 0x000fe2000fffe03f */
[----:B------:R-:W-:Y:S02]  /*5c20*/  SEL R7, RZ, 0x1, P1 ;  /* 0x00000001ff077807 */ /* 0x000fe40000800000 */
[----:B------:R-:W-:Y:S01]  /*5c30*/  UMOV UR8, UR13 ;  /* 0x0000000d00087c82 */ /* 0x000fe20008000000 */
[----:B------:R-:W-:Y:S02]  /*5c40*/  SEL R5, R5, RZ, P1 ;  /* 0x000000ff05057207 */ /* 0x000fe40000800000 */
[----:B------:R-:W-:Y:S01]  /*5c50*/  LOP3.LUT R4, R4, R7, RZ, 0x3c, !PT ;  /* 0x0000000704047212 */ /* 0x000fe200078e3cff */
[----:B------:R0:W-:Y:S02]  /*5c60*/  UTMALDG.3D [UR8], [UR4], desc[UR6] ;  /* 0x00000608040075b4 */ /* 0x0001e40008011000 */
[----:B0-----:R-:W-:Y:S01]  /*5c70*/  UMOV UR8, UR14 ;  /* 0x0000000e00087c82 */ /* 0x001fe20008000000 */
[----:B------:R-:W-:-:S02]  /*5c80*/  UMOV UR11, UR18 ;  /* 0x00000012000b7c82 */ /* 0x000fc40008000000 */
[----:B------:R0:W-:Y:S02]  /*5c90*/  UTMALDG.3D [UR8], [UR22], desc[UR6] ;  /* 0x00000608160075b4 */ /* 0x0001e40008011000 */
[----:B0-----:R-:W-:Y:S05]  /*5ca0*/  @P3 BRA `(.L_x_123) ;  /* 0xfffffffc00483947 */ /* 0x001fea000383ffff */
.L_x_119:
[----:B------:R-:W-:Y:S05]  /*5cb0*/  BSYNC B1 ;  /* 0x0000000000017941 */ /* 0x000fea0003800000 */
.L_x_118:
[----:B------:R-:W2:Y:S01]  /*5cc0*/  LDL.64 R20, [R1] ;  /* 0x0000000001147983 */ /* 0x000ea20000100a00 */
[----:B------:R-:W-:Y:S01]  /*5cd0*/  LOP3.LUT P4, RZ, R10, 0xff, RZ, 0xc0, !PT ;  /* 0x000000ff0aff7812 */ /* 0x000fe2000788c0ff */
[----:B------:R-:W-:Y:S01]  /*5ce0*/  VIADD R7, R8, UR40 ;  /* 0x0000002808077c36 */ /* 0x000fe20008000000 */
[----:B------:R-:W-:Y:S01]  /*5cf0*/  ULDC.64 UR4, c[0x0][0x650] ;  /* 0x0001940000047ab9 */ /* 0x000fe20000000a00 */
[----:B------:R-:W-:Y:S01]  /*5d00*/  IMAD.U32 R8, RZ, RZ, UR40 ;  /* 0x00000028ff087e24 */ /* 0x000fe2000f8e00ff */
[----:B------:R-:W-:Y:S01]  /*5d10*/  UISETP.GE.U32.AND UP0, UPT, UR40, 0x19, UPT ;  /* 0x000000192800788c */ /* 0x000fe2000bf06070 */
[----:B------:R-:W-:Y:S01]  /*5d20*/  BSSY B1, `(.L_x_124) ;  /* 0x000006b000017945 */ /* 0x000fe20003800000 */
[----:B------:R-:W-:Y:S01]  /*5d30*/  ISETP.GT.U32.AND P1, PT, R7, 0x18, PT ;  /* 0x000000180700780c */ /* 0x000fe20003f24070 */
[----:B------:R-:W-:Y:S01]  /*5d40*/  IMAD.MOV.U32 R22, RZ, RZ, -0x1 ;  /* 0xffffffffff167424 */ /* 0x000fe200078e00ff */
[----:B------:R-:W-:Y:S01]  /*5d50*/  PRMT R10, RZ, 0x7610, R10 ;  /* 0x00007610ff0a7816 */ /* 0x000fe2000000000a */
[----:B------:R-:W-:Y:S01]  /*5d60*/  IMAD.MOV.U32 R18, RZ, RZ, -0x1 ;  /* 0xffffffffff127424 */ /* 0x000fe200078e00ff */
[----:B------:R-:W-:Y:S01]  /*5d70*/  ISETP.LT.U32.AND P1, PT, R8, 0x19, P1 ;  /* 0x000000190800780c */ /* 0x000fe20000f21070 */
[----:B------:R-:W-:Y:S01]  /*5d80*/  IMAD.MOV.U32 R19, RZ, RZ, -0x1 ;  /* 0xffffffffff137424 */ /* 0x000fe200078e00ff */
[----:B------:R-:W-:Y:S01]  /*5d90*/  PLOP3.LUT P3, PT, PT, PT, UP0, 0x80, 0x0 ;  /* 0x000000000000781c */ /* 0x000fe20003f6f008 */
[----:B------:R-:W0:Y:S01]  /*5da0*/  @P4 S2R R5, SR_CgaCtaId ;  /* 0x0000000000054919 */ /* 0x000e220000008800 */
[----:B------:R-:W-:-:S04]  /*5db0*/  @P4 MOV R4, 0x400 ;  /* 0x0000040000044802 */ /* 0x000fc80000000f00 */
[----:B0-----:R-:W-:Y:S01]  /*5dc0*/  @P4 LEA R6, R5, R4, 0x18 ;  /* 0x0000000405064211 */ /* 0x001fe200078ec0ff */
[----:B------:R-:W-:Y:S01]  /*5dd0*/  IMAD.WIDE.U32 R4, R7, 0x51eb851f, RZ ;  /* 0x51eb851f07047825 */ /* 0x000fe200078e00ff */
[----:B------:R-:W-:Y:S02]  /*5de0*/  SEL R4, RZ, 0x1, !P1 ;  /* 0x00000001ff047807 */ /* 0x000fe40004800000 */
[----:B------:R0:W-:Y:S02]  /*5df0*/  @P4 SYNCS.ARRIVE.TRANS64.A1T0 RZ, [R6+URZ+0x1c8], RZ ;  /* 0x0001c8ff06ff49a7 */ /* 0x0001e4000810003f */
[----:B------:R-:W-:Y:S02]  /*5e00*/  LOP3.LUT R3, R3, R4, RZ, 0x3c, !PT ;  /* 0x0000000403037212 */ /* 0x000fe400078e3cff */
[----:B------:R-:W-:Y:S02]  /*5e10*/  PRMT R4, RZ, 0x7610, R4 ;  /* 0x00007610ff047816 */ /* 0x000fe40000000004 */
[----:B0-----:R-:W-:-:S04]  /*5e20*/  SHF.R.U32.HI R6, RZ, 0x3, R5 ;  /* 0x00000003ff067819 */ /* 0x001fc80000011605 */
[----:B------:R-:W-:Y:S01]  /*5e30*/  @P3 LOP3.LUT R3, R3, 0x1, R6, 0x78, !PT ;  /* 0x0000000103033812 */ /* 0x000fe200078e7806 */
[----:B------:R-:W-:Y:S01]  /*5e40*/  IMAD R8, R6, -0x19, R7 ;  /* 0xffffffe706087824 */ /* 0x000fe200078e0207 */
[----:B--2---:R-:W-:-:S04]  /*5e50*/  IADD3 R16, P4, R16, R20, RZ ;  /* 0x0000001410107210 */ /* 0x004fc80007f9e0ff */
[----:B------:R-:W-:Y:S01]  /*5e60*/  ISETP.GE.U32.AND P1, PT, R16, UR4, PT ;  /* 0x0000000410007c0c */ /* 0x000fe2000bf26070 */
[----:B------:R-:W-:-:S05]  /*5e70*/  IMAD.X R17, R17, 0x1, R0, P4 ;  /* 0x0000000111117824 */ /* 0x000fca00020e0600 */
[----:B------:R-:W-:-:S13]  /*5e80*/  ISETP.GE.U32.AND.EX P1, PT, R17, UR5, PT, P1 ;  /* 0x0000000511007c0c */ /* 0x000fda000bf26110 */
[----:B------:R-:W-:Y:S05]  /*5e90*/  @P1 BRA `(.L_x_125) ;  /* 0x00000004004c1947 */ /* 0x000fea0003800000 */
[----:B------:R-:W0:Y:S01]  /*5ea0*/  S2R R12, SR_CTAID.X ;  /* 0x00000000000c7919 */ /* 0x000e220000002500 */
[----:B------:R-:W-:Y:S01]  /*5eb0*/  ULDC.64 UR4, c[0x0][0x628] ;  /* 0x00018a0000047ab9 */ /* 0x000fe20000000a00 */
[----:B------:R-:W1:Y:S01]  /*5ec0*/  LDC R13, c[0x0][0x144] ;  /* 0x00005100ff0d7b82 */ /* 0x000e620000000800 */
[----:B------:R-:W-:Y:S01]  /*5ed0*/  ISETP.NE.U32.AND P1, PT, RZ, UR4, PT ;  /* 0x00000004ff007c0c */ /* 0x000fe2000bf25070 */
[----:B------:R-:W2:Y:S01]  /*5ee0*/  S2R R11, SR_CTAID.Y ;  /* 0x00000000000b7919 */ /* 0x000ea20000002600 */
[----:B------:R-:W-:Y:S01]  /*5ef0*/  ULDC UR6, c[0x0][0x150] ;  /* 0x0000540000067ab9 */ /* 0x000fe20000000800 */
[----:B------:R-:W-:Y:S01]  /*5f00*/  ULDC UR7, c[0x0][0x630] ;  /* 0x00018c0000077ab9 */ /* 0x000fe20000000800 */
[----:B------:R-:W-:Y:S01]  /*5f10*/  ISETP.NE.AND.EX P1, PT, RZ, UR5, PT, P1 ;  /* 0x00000005ff007c0c */ /* 0x000fe2000bf25310 */
[----:B------:R-:W-:Y:S01]  /*5f20*/  IMAD.MOV.U32 R4, RZ, RZ, R16 ;  /* 0x000000ffff047224 */ /* 0x000fe200078e0010 */
[----:B0-----:R-:W-:-:S05]  /*5f30*/  I2FP.F32.U32 R5, R12 ;  /* 0x0000000c00057245 */ /* 0x001fca0000201000 */
[----:B------:R-:W-:Y:S01]  /*5f40*/  FMUL R14, R5, UR6 ;  /* 0x00000006050e7c20 */ /* 0x000fe20008400000 */
[----:B------:R-:W-:-:S05]  /*5f50*/  IMAD.MOV.U32 R5, RZ, RZ, R17 ;  /* 0x000000ffff057224 */ /* 0x000fca00078e0011 */
[----:B--2---:R-:W-:Y:S05]  /*5f60*/  @!P1 BRA `(.L_x_126) ;  /* 0x0000000000289947 */ /* 0x004fea0003800000 */
[----:B------:R-:W-:Y:S02]  /*5f70*/  ULDC UR6, c[0x0][0x634] ;  /* 0x00018d0000067ab9 */ /* 0x000fe40000000800 */
[----:B------:R-:W-:-:S05]  /*5f80*/  IADD3 R5, P1, R16, UR6, RZ ;  /* 0x0000000610057c10 */ /* 0x000fca000ff3e0ff */
[----:B------:R-:W-:-:S04]  /*5f90*/  IMAD.X R15, RZ, RZ, R17, P1 ;  /* 0x000000ffff0f7224 */ /* 0x000fc800008e0611 */
[----:B------:R-:W-:-:S04]  /*5fa0*/  IMAD.WIDE.U32 R6, R15, UR4, RZ ;  /* 0x000000040f067c25 */ /* 0x000fc8000f8e00ff */
[----:B------:R-:W-:-:S04]  /*5fb0*/  IMAD.WIDE.U32 R6, P1, R5, UR5, R6 ;  /* 0x0000000505067c25 */ /* 0x000fc8000f820006 */
[----:B------:R-:W-:-:S04]  /*5fc0*/  IMAD.WIDE.U32 R4, R5, UR4, RZ ;  /* 0x0000000405047c25 */ /* 0x000fc8000f8e00ff */
[----:B------:R-:W-:Y:S01]  /*5fd0*/  IMAD.MOV.U32 R4, RZ, RZ, R7 ;  /* 0x000000ffff047224 */ /* 0x000fe200078e0007 */
[----:B------:R-:W-:Y:S01]  /*5fe0*/  IADD3 RZ, P3, R5, R6, RZ ;  /* 0x0000000605ff7210 */ /* 0x000fe20007f7e0ff */
[----:B------:R-:W-:-:S04]  /*5ff0*/  IMAD.X R5, RZ, RZ, RZ, P1 ;  /* 0x000000ffff057224 */ /* 0x000fc800008e06ff */
[----:B------:R-:W-:-:S08]  /*6000*/  IMAD.WIDE.U32.X R4, R15, UR5, R4, P3 ;  /* 0x000000050f047c25 */ /* 0x000fd000098e0404 */
.L_x_126:
[--C-:B------:R-:W-:Y:S01]  /*6010*/  SHF.R.U64 R19, R4, UR7, R5.reuse ;  /* 0x0000000704137c19 */ /* 0x100fe20008001205 */
[----:B------:R-:W0:Y:S01]  /*6020*/  F2I.U32.TRUNC.NTZ R14, R14 ;  /* 0x0000000e000e7305 */ /* 0x000e22000020f000 */
[----:B------:R-:W-:Y:S01]  /*6030*/  SHF.R.U32.HI R4, RZ, UR7, R5 ;  /* 0x00000007ff047c19 */ /* 0x000fe20008011605 */
[----:B------:R-:W-:Y:S01]  /*6040*/  ULDC.64 UR4, c[0x0][0x620] ;  /* 0x0001880000047ab9 */ /* 0x000fe20000000a00 */
[----:B------:R-:W-:Y:S01]  /*6050*/  IADD3 R7, P1, RZ, -R19, RZ ;  /* 0x80000013ff077210 */ /* 0x000fe20007f3e0ff */
[----:B------:R-:W-:Y:S01]  /*6060*/  ULDC.64 UR6, c[0x0][0x640] ;  /* 0x0001900000067ab9 */ /* 0x000fe20000000a00 */
[----:B------:R-:W2:Y:S03]  /*6070*/  LDC R18, c[0x0][0x148] ;  /* 0x00005200ff127b82 */ /* 0x000ea60000000800 */
[----:B------:R-:W-:Y:S01]  /*6080*/  IMAD.X R4, RZ, RZ, ~R4, P1 ;  /* 0x000000ffff047224 */ /* 0x000fe200008e0e04 */
[----:B------:R-:W-:-:S03]  /*6090*/  ISETP.NE.U32.AND P1, PT, RZ, UR6, PT ;  /* 0x00000006ff007c0c */ /* 0x000fc6000bf25070 */
[----:B------:R-:W-:Y:S01]  /*60a0*/  IMAD R6, R4, UR4, RZ ;  /* 0x0000000404067c24 */ /* 0x000fe2000f8e02ff */
[----:B------:R-:W-:Y:S01]  /*60b0*/  ISETP.NE.AND.EX P1, PT, RZ, UR7, PT, P1 ;  /* 0x00000007ff007c0c */ /* 0x000fe2000bf25310 */
[----:B------:R-:W-:Y:S01]  /*60c0*/  IMAD.WIDE.U32 R4, R7, UR4, R16 ;  /* 0x0000000407047c25 */ /* 0x000fe2000f8e0010 */
[----:B------:R-:W-:-:S03]  /*60d0*/  ULDC UR4, c[0x0][0x618] ;  /* 0x0001860000047ab9 */ /* 0x000fc60000000800 */
[----:B------:R-:W-:Y:S01]  /*60e0*/  IMAD R7, R7, UR5, R6 ;  /* 0x0000000507077c24 */ /* 0x000fe2000f8e0206 */
[----:B------:R-:W-:Y:S01]  /*60f0*/  ULDC UR5, c[0x0][0x154] ;  /* 0x0000550000057ab9 */ /* 0x000fe20000000800 */
[----:B0-----:R-:W-:Y:S02]  /*6100*/  IMAD.MOV R6, RZ, RZ, -R14 ;  /* 0x000000ffff067224 */ /* 0x001fe400078e0a0e */
[----:B------:R-:W-:Y:S02]  /*6110*/  IMAD.IADD R5, R5, 0x1, R7 ;  /* 0x0000000105057824 */ /* 0x000fe400078e0207 */
[----:B-1----:R-:W-:Y:S01]  /*6120*/  IMAD R12, R13, R6, R12 ;  /* 0x000000060d0c7224 */ /* 0x002fe200078e020c */
[----:B------:R-:W-:Y:S02]  /*6130*/  I2FP.F32.U32 R6, R11 ;  /* 0x0000000b00067245 */ /* 0x000fe40000201000 */
[--C-:B------:R-:W-:Y:S02]  /*6140*/  SHF.R.U64 R13, R4, UR4, R5.reuse ;  /* 0x00000004040d7c19 */ /* 0x100fe40008001205 */
[----:B------:R-:W-:Y:S01]  /*6150*/  SHF.R.U32.HI R4, RZ, UR4, R5 ;  /* 0x00000004ff047c19 */ /* 0x000fe20008011605 */
[----:B------:R-:W-:Y:S01]  /*6160*/  FMUL R6, R6, UR5 ;  /* 0x0000000506067c20 */ /* 0x000fe20008400000 */
[----:B------:R-:W-:-:S02]  /*6170*/  ULDC UR4, c[0x0][0x608] ;  /* 0x0001820000047ab9 */ /* 0x000fc40000000800 */
[--C-:B------:R-:W-:Y:S01]  /*6180*/  SHF.R.U64 R15, R13, UR4, R4.reuse ;  /* 0x000000040d0f7c19 */ /* 0x100fe20008001204 */
[----:B------:R0:W1:Y:S01]  /*6190*/  F2I.U32.TRUNC.NTZ R20, R6 ;  /* 0x0000000600147305 */ /* 0x000062000020f000 */
[----:B------:R-:W-:Y:S01]  /*61a0*/  SHF.R.U32.HI R4, RZ, UR4, R4 ;  /* 0x00000004ff047c19 */ /* 0x000fe20008011604 */
[----:B------:R-:W-:-:S03]  /*61b0*/  ULDC UR4, c[0x0][0x658] ;  /* 0x0001960000047ab9 */ /* 0x000fc60000000800 */
[--C-:B------:R-:W-:Y:S02]  /*61c0*/  SHF.R.U64 R14, R15, UR4, R4.reuse ;  /* 0x000000040f0e7c19 */ /* 0x100fe40008001204 */
[----:B------:R-:W-:-:S03]  /*61d0*/  SHF.R.U32.HI R21, RZ, UR4, R4 ;  /* 0x00000004ff157c19 */ /* 0x000fc60008011604 */
[----:B------:R-:W-:Y:S02]  /*61e0*/  IMAD.MOV.U32 R4, RZ, RZ, R14 ;  /* 0x000000ffff047224 */ /* 0x000fe400078e000e */
[----:B------:R-:W-:Y:S01]  /*61f0*/  IMAD.MOV.U32 R5, RZ, RZ, R21 ;  /* 0x000000ffff057224 */ /* 0x000fe200078e0015 */
[----:B0-----:R-:W-:Y:S06]  /*6200*/  @!P1 BRA `(.L_x_127) ;  /* 0x0000000000289947 */ /* 0x001fec0003800000 */
        /* <DEDUP_REMOVED lines=10> */
.L_x_127:
[----:B------:R-:W-:Y:S01]  /*62b0*/  ISETP.NE.AND P1, PT, R2, 0x1, PT ;  /* 0x000000010200780c */ /* 0x000fe20003f25270 */
[----:B------:R-:W-:Y:S01]  /*62c0*/  ULDC UR4, c[0x0][0x648] ;  /* 0x0001920000047ab9 */ /* 0x000fe20000000800 */
[----:B------:R-:W-:Y:S01]  /*62d0*/  LOP3.LUT R15, R15, UR16, RZ, 0xc0, !PT ;  /* 0x000000100f0f7c12 */ /* 0x000fe2000f8ec0ff */
[----:B-1----:R-:W-:Y:S01]  /*62e0*/  IMAD.MOV R20, RZ, RZ, -R20 ;  /* 0x000000ffff147224 */ /* 0x002fe200078e0a14 */
[----:B------:R-:W-:Y:S01]  /*62f0*/  SHF.R.U64 R4, R4, UR4, R5 ;  /* 0x0000000404047c19 */ /* 0x000fe20008001205 */
[----:B------:R-:W-:Y:S01]  /*6300*/  ULDC UR4, c[0x0][0x638] ;  /* 0x00018e0000047ab9 */ /* 0x000fe20000000800 */
[----:B------:R-:W-:Y:S01]  /*6310*/  LOP3.LUT R13, R13, UR15, RZ, 0xc0, !PT ;  /* 0x0000000f0d0d7c12 */ /* 0x000fe2000f8ec0ff */
[----:B------:R-:W-:Y:S02]  /*6320*/  ULDC UR5, c[0x0][0x610] ;  /* 0x0001840000057ab9 */ /* 0x000fe40000000800 */
[----:B------:R-:W-:Y:S02]  /*6330*/  IMAD.MOV R5, RZ, RZ, -R4 ;  /* 0x000000ffff057224 */ /* 0x000fe400078e0a04 */
[----:B------:R-:W-:-:S02]  /*6340*/  IMAD R15, R4, UR17, R15 ;  /* 0x00000011040f7c24 */ /* 0x000fc4000f8e020f */
[----:B--2---:R-:W-:Y:S02]  /*6350*/  @P1 IMAD R12, R18, R20, R11 ;  /* 0x00000014120c1224 */ /* 0x004fe400078e020b */
[----:B------:R-:W-:Y:S01]  /*6360*/  IMAD R14, R5, UR4, R14 ;  /* 0x00000004050e7c24 */ /* 0x000fe2000f8e020e */
[----:B------:R-:W-:Y:S01]  /*6370*/  ULDC UR4, c[0x0][0x600] ;  /* 0x0001800000047ab9 */ /* 0x000fe20000000800 */
[----:B------:R-:W-:Y:S02]  /*6380*/  IMAD R12, R15, UR5, R12 ;  /* 0x000000050f0c7c24 */ /* 0x000fe4000f8e020c */
[----:B------:R-:W-:Y:S02]  /*6390*/  IMAD R5, R14, UR4, R13 ;  /* 0x000000040e057c24 */ /* 0x000fe4000f8e020d */
[----:B------:R-:W-:-:S03]  /*63a0*/  IMAD.MOV.U32 R4, RZ, RZ, 0x1 ;  /* 0x00000001ff047424 */ /* 0x000fc600078e00ff */
[----:B------:R-:W-:Y:S02]  /*63b0*/  SEL R18, R5, R12, !P1 ;  /* 0x0000000c05127207 */ /* 0x000fe40004800000 */
[----:B------:R-:W-:-:S07]  /*63c0*/  SEL R22, R12, R5, !P1 ;  /* 0x000000050c167207 */ /* 0x000fce0004800000 */
.L_x_125:
[----:B------:R-:W-:Y:S05]  /*63d0*/  BSYNC B1 ;  /* 0x0000000000017941 */ /* 0x000fea0003800000 */
.L_x_124:
[----:B------:R-:W-:-:S13]  /*63e0*/  LOP3.LUT P1, RZ, R4, 0xff, RZ, 0xc0, !PT ;  /* 0x000000ff04ff7812 */ /* 0x000fda000782c0ff */
[----:B------:R-:W-:Y:S05]  /*63f0*/  @P1 BRA `(.L_x_128) ;  /* 0xfffffff400401947 */ /* 0x000fea000383ffff */
[----:B------:R-:W-:Y:S05]  /*6400*/  BSYNC B0 ;  /* 0x0000000000007941 */ /* 0x000fea0003800000 */
.L_x_116:
[----:B------:R-:W-:-:S03]  /*6410*/  UMOV UR4, 0xffffffff ;  /* 0xffffffff00047882 */ /* 0x000fc60000000000 */
[----:B------:R-:W-:Y:S05]  /*6420*/  BRA.DIV UR4, `(.L_x_129) ;  /* 0x00000012043c7947 */ /* 0x000fea000b800000 */
[----:B------:R-:W-:-:S13]  /*6430*/  ELECT P6, URZ, PT ;  /* 0x00000000003f782f */ /* 0x000fda00038c0000 */
.L_x_166:
[----:B------:R-:W-:Y:S04]  /*6440*/  BSSY B0, `(.L_x_130) ;  /* 0x00000e8000007945 */ /* 0x000fe80003800000 */
[----:B------:R-:W-:Y:S05]  /*6450*/  @!P6 BRA `(.L_x_131) ;  /* 0x0000000c0098e947 */ /* 0x000fea0003800000 */
[----:B------:R-:W-:-:S04]  /*6460*/  LOP3.LUT R23, R23, 0x2, RZ, 0xfc, !PT ;  /* 0x0000000217177812 */ /* 0x000fc800078efcff */
[----:B------:R-:W-:-:S13]  /*6470*/  ISETP.NE.AND P0, PT, R23, 0x3, PT ;  /* 0x000000031700780c */ /* 0x000fda0003f05270 */
[----:B------:R-:W-:Y:S05]  /*6480*/  @!P0 BRA `(.L_x_132) ;  /* 0x0000000000048947 */ /* 0x000fea0003800000 */
[----:B------:R-:W-:Y:S01]  /*6490*/  BPT.TRAP 0x1 ;  /* 0x000000040000795c */ /* 0x000fe20000300000 */
.L_x_132:
[----:B------:R-:W0:Y:S01]  /*64a0*/  S2R R5, SR_CgaCtaId ;  /* 0x0000000000057919 */ /* 0x000e220000008800 */
[----:B------:R-:W-:Y:S02]  /*64b0*/  MOV R0, 0x400 ;  /* 0x0000040000007802 */ /* 0x000fe40000000f00 */
[----:B------:R-:W-:Y:S02]  /*64c0*/  SHF.L.U32 R2, R3, 0x1f, RZ ;  /* 0x0000001f03027819 */ /* 0x000fe400000006ff */
[----:B0-----:R-:W-:-:S05]  /*64d0*/  LEA R5, R5, R0, 0x18 ;  /* 0x0000000005057211 */ /* 0x001fca00078ec0ff */
[----:B------:R-:W-:-:S04]  /*64e0*/  VIADD R5, R5, 0xc8 ;  /* 0x000000c805057836 */ /* 0x000fc80000000000 */
[C---:B------:R-:W-:Y:S02]  /*64f0*/  IMAD R7, R8.reuse, 0x8, R5 ;  /* 0x0000000808077824 */ /* 0x040fe400078e0205 */
[----:B------:R-:W-:Y:S02]  /*6500*/  VIADD R8, R8, 0x1 ;  /* 0x0000000108087836 */ /* 0x000fe40000000000 */
[----:B------:R-:W0:Y:S03]  /*6510*/  SYNCS.PHASECHK.TRANS64.TRYWAIT P0, [R7+URZ], R2 ;  /* 0x00000002070075a7 */ /* 0x000e26000800017f */
[----:B------:R-:W-:-:S04]  /*6520*/  ISETP.NE.AND P1, PT, R8, 0x19, PT ;  /* 0x000000190800780c */ /* 0x000fc80003f25270 */
[----:B------:R-:W-:Y:S02]  /*6530*/  SEL R0, RZ, 0x1, P1 ;  /* 0x00000001ff007807 */ /* 0x000fe40000800000 */
[----:B------:R-:W-:Y:S02]  /*6540*/  SEL R8, R8, RZ, P1 ;  /* 0x000000ff08087207 */ /* 0x000fe40000800000 */
[----:B------:R-:W-:-:S03]  /*6550*/  LOP3.LUT R9, R3, R0, RZ, 0x3c, !PT ;  /* 0x0000000003097212 */ /* 0x000fc600078e3cff */
[----:B------:R-:W-:Y:S01]  /*6560*/  IMAD R6, R8, 0x8, R5 ;  /* 0x0000000808067824 */ /* 0x000fe200078e0205 */
[----:B------:R-:W-:Y:S01]  /*6570*/  SHF.L.U32 R3, R9, 0x1f, RZ ;  /* 0x0000001f09037819 */ /* 0x000fe200000006ff */
[----:B0-----:R-:W-:Y:S06]  /*6580*/  @!P0 BRA `(.L_x_133) ;  /* 0x0000001000048947 */ /* 0x001fec0003800000 */
.L_x_167:
[----:B------:R-:W1:Y:S01]  /*6590*/  SYNCS.PHASECHK.TRANS64.TRYWAIT P0, [R6+URZ], R3 ;  /* 0x00000003060075a7 */ /* 0x000e62000800017f */
[----:B------:R-:W-:-:S05]  /*65a0*/  VIADD R0, R8, 0x1 ;  /* 0x0000000108007836 */ /* 0x000fca0000000000 */
[----:B------:R-:W-:-:S04]  /*65b0*/  ISETP.NE.AND P1, PT, R0, 0x19, PT ;  /* 0x000000190000780c */ /* 0x000fc80003f25270 */
[----:B0-----:R-:W-:Y:S02]  /*65c0*/  SEL R2, RZ, 0x1, P1 ;  /* 0x00000001ff027807 */ /* 0x001fe40000800000 */
[----:B------:R-:W-:Y:S02]  /*65d0*/  SEL R0, R0, RZ, P1 ;  /* 0x000000ff00007207 */ /* 0x000fe40000800000 */
[----:B------:R-:W-:-:S03]  /*65e0*/  LOP3.LUT R9, R9, R2, RZ, 0x3c, !PT ;  /* 0x0000000209097212 */ /* 0x000fc600078e3cff */
[----:B------:R-:W-:Y:S01]  /*65f0*/  IMAD R7, R0, 0x8, R5 ;  /* 0x0000000800077824 */ /* 0x000fe200078e0205 */
[----:B------:R-:W-:Y:S01]  /*6600*/  SHF.L.U32 R4, R9, 0x1f, RZ ;  /* 0x0000001f09047819 */ /* 0x000fe200000006ff */
[----:B-1----:R-:W-:Y:S06]  /*6610*/  @!P0 BRA `(.L_x_134) ;  /* 0x0000000c00f48947 */ /* 0x002fec0003800000 */
.L_x_168:
[----:B------:R-:W1:Y:S01]  /*6620*/  SYNCS.PHASECHK.TRANS64.TRYWAIT P0, [R7+URZ], R4 ;  /* 0x00000004070075a7 */ /* 0x000e62000800017f */
[----:B------:R-:W-:-:S05]  /*6630*/  VIADD R0, R0, 0x1 ;  /* 0x0000000100007836 */ /* 0x000fca0000000000 */
[----:B------:R-:W-:-:S04]  /*6640*/  ISETP.NE.AND P1, PT, R0, 0x19, PT ;  /* 0x000000190000780c */ /* 0x000fc80003f25270 */
[----:B------:R-:W-:Y:S02]  /*6650*/  SEL R2, RZ, 0x1, P1 ;  /* 0x00000001ff027807 */ /* 0x000fe40000800000 */
[----:B------:R-:W-:Y:S02]  /*6660*/  SEL R0, R0, RZ, P1 ;  /* 0x000000ff00007207 */ /* 0x000fe40000800000 */
[----:B------:R-:W-:-:S03]  /*6670*/  LOP3.LUT R9, R9, R2, RZ, 0x3c, !PT ;  /* 0x0000000209097212 */ /* 0x000fc600078e3cff */
[----:B0-----:R-:W-:Y:S01]  /*6680*/  IMAD R6, R0, 0x8, R5 ;  /* 0x0000000800067824 */ /* 0x001fe200078e0205 */
[----:B------:R-:W-:Y:S01]  /*6690*/  SHF.L.U32 R3, R9, 0x1f, RZ ;  /* 0x0000001f09037819 */ /* 0x000fe200000006ff */
[----:B-1----:R-:W-:Y:S06]  /*66a0*/  @!P0 BRA `(.L_x_135) ;  /* 0x0000000c00e48947 */ /* 0x002fec0003800000 */
.L_x_169:
        /* <DEDUP_REMOVED lines=9> */
.L_x_170:
        /* <DEDUP_REMOVED lines=9> */
.L_x_171:
        /* <DEDUP_REMOVED lines=9> */
.L_x_172:
        /* <DEDUP_REMOVED lines=9> */
.L_x_173:
        /* <DEDUP_REMOVED lines=9> */
.L_x_174:
        /* <DEDUP_REMOVED lines=9> */
.L_x_175:
        /* <DEDUP_REMOVED lines=9> */
.L_x_176:
        /* <DEDUP_REMOVED lines=9> */
.L_x_177:
        /* <DEDUP_REMOVED lines=9> */
.L_x_178:
        /* <DEDUP_REMOVED lines=9> */
.L_x_179:
        /* <DEDUP_REMOVED lines=9> */
.L_x_180:
        /* <DEDUP_REMOVED lines=9> */
.L_x_181:
        /* <DEDUP_REMOVED lines=9> */
.L_x_182:
        /* <DEDUP_REMOVED lines=9> */
.L_x_183:
        /* <DEDUP_REMOVED lines=9> */
.L_x_184:
        /* <DEDUP_REMOVED lines=9> */
.L_x_185:
        /* <DEDUP_REMOVED lines=9> */
.L_x_186:
        /* <DEDUP_REMOVED lines=9> */
.L_x_187:
        /* <DEDUP_REMOVED lines=9> */
.L_x_188:
        /* <DEDUP_REMOVED lines=9> */
.L_x_189:
[----:B------:R-:W1:Y:S01]  /*71f0*/  SYNCS.PHASECHK.TRANS64.TRYWAIT P0, [R6+URZ], R3 ;  /* 0x00000003060075a7 */ /* 0x000e62000800017f */
[----:B------:R-:W-:-:S05]  /*7200*/  VIADD R0, R0, 0x1 ;  /* 0x0000000100007836 */ /* 0x000fca0000000000 */
[----:B------:R-:W-:-:S04]  /*7210*/  ISETP.NE.AND P1, PT, R0, 0x19, PT ;  /* 0x000000190000780c */ /* 0x000fc80003f25270 */
[----:B------:R-:W-:Y:S02]  /*7220*/  SEL R2, RZ, 0x1, P1 ;  /* 0x00000001ff027807 */ /* 0x000fe40000800000 */
[----:B------:R-:W-:Y:S02]  /*7230*/  SEL R0, R0, RZ, P1 ;  /* 0x000000ff00007207 */ /* 0x000fe40000800000 */
[----:B------:R-:W-:Y:S01]  /*7240*/  LOP3.LUT R2, R9, R2, RZ, 0x3c, !PT ;  /* 0x0000000209027212 */ /* 0x000fe200078e3cff */
[----:B-1----:R-:W-:Y:S06]  /*7250*/  @!P0 BRA `(.L_x_156) ;  /* 0x00000008009c8947 */ /* 0x002fec0003800000 */
.L_x_190:
[----:B------:R-:W-:Y:S01]  /*7260*/  IMAD R5, R0, 0x8, R5 ;  /* 0x0000000800057824 */ /* 0x000fe200078e0205 */
[----:B------:R-:W-:-:S07]  /*7270*/  SHF.L.U32 R0, R2, 0x1f, RZ ;  /* 0x0000001f02007819 */ /* 0x000fce00000006ff */
.L_x_157:
[----:B--2---:R2:W3:Y:S02]  /*7280*/  SYNCS.PHASECHK.TRANS64.TRYWAIT P0, [R5+URZ], R0 ;  /* 0x00000000050075a7 */ /* 0x0044e4000800017f */
[----:B---3--:R-:W-:Y:S05]  /*7290*/  @!P0 NANOSLEEP.SYNCS 0x989680 ;  /* 0x009896800000895d */ /* 0x008fea0003900000 */
[----:B------:R-:W3:Y:S02]  /*72a0*/  @!P0 SYNCS.PHASECHK.TRANS64 P0, [R5+URZ], R0 ;  /* 0x00000000050085a7 */ /* 0x000ee4000800007f */
[----:B---3--:R-:W-:Y:S05]  /*72b0*/  @!P0 BRA `(.L_x_157) ;  /* 0xfffffffc00f08947 */ /* 0x008fea000383ffff */
.L_x_131:
[----:B------:R-:W-:Y:S05]  /*72c0*/  BSYNC B0 ;  /* 0x0000000000007941 */ /* 0x000fea0003800000 */
.L_x_130:
[----:B------:R-:W-:Y:S05]  /*72d0*/  EXIT ;  /* 0x000000000000794d */ /* 0x000fea0003800000 */
.L_x_16:
[----:B0-----:R-:W-:-:S04]  /*72e0*/  IMAD.U32 R3, RZ, RZ, UR43 ;  /* 0x0000002bff037e24 */ /* 0x001fc8000f8e00ff */
[----:B------:R0:W1:Y:S03]  /*72f0*/  SYNCS.PHASECHK.TRANS64.TRYWAIT P0, [R3+URZ+-0x8], R0 ;  /* 0xfffff800030075a7 */ /* 0x000066000800017f */
[----:B-1----:R-:W-:Y:S05]  /*7300*/  @!P0 NANOSLEEP.SYNCS 0x989680 ;  /* 0x009896800000895d */ /* 0x002fea0003900000 */
[----:B------:R-:W1:Y:S02]  /*7310*/  @!P0 SYNCS.PHASECHK.TRANS64 P0, [R3+URZ+-0x8], R0 ;  /* 0xfffff800030085a7 */ /* 0x000e64000800007f */
[----:B-1----:R-:W-:Y:S05]  /*7320*/  @!P0 BRA `(.L_x_16) ;  /* 0xfffffffc00ec8947 */ /* 0x002fea000383ffff */
[----:B------:R-:W-:Y:S05]  /*7330*/  BRA `(.L_x_158) ;  /* 0xffffffa400507947 */ /* 0x000fea000383ffff */
.L_x_21:
[----:B-1----:R1:W2:Y:S02]  /*7340*/  SYNCS.PHASECHK.TRANS64.TRYWAIT P1, [R3+URZ], R0 ;  /* 0x00000000030075a7 */ /* 0x0022a4000802017f */
[----:B--2---:R-:W-:Y:S05]  /*7350*/  @!P1 NANOSLEEP.SYNCS 0x989680 ;  /* 0x009896800000995d */ /* 0x004fea0003900000 */
[----:B------:R-:W2:Y:S02]  /*7360*/  @!P1 SYNCS.PHASECHK.TRANS64 P1, [R3+URZ], R0 ;  /* 0x00000000030095a7 */ /* 0x000ea4000802007f */
[----:B--2---:R-:W-:Y:S05]  /*7370*/  @!P1 BRA `(.L_x_21) ;  /* 0xfffffffc00f09947 */ /* 0x004fea000383ffff */
[----:B------:R-:W-:Y:S05]  /*7380*/  BRA `(.L_x_20) ;  /* 0xffffffa400bc7947 */ /* 0x000fea000383ffff */
.L_x_26:
[----:B-1----:R-:W-:-:S04]  /*7390*/  IMAD.U32 R4, RZ, RZ, UR4 ;  /* 0x00000004ff047e24 */ /* 0x002fc8000f8e00ff */
[----:B------:R1:W2:Y:S03]  /*73a0*/  SYNCS.PHASECHK.TRANS64.TRYWAIT P1, [R4+URZ], R3 ;  /* 0x00000003040075a7 */ /* 0x0002a6000802017f */
[----:B--2---:R-:W-:Y:S05]  /*73b0*/  @!P1 NANOSLEEP.SYNCS 0x989680 ;  /* 0x009896800000995d */ /* 0x004fea0003900000 */
[----:B------:R-:W2:Y:S02]  /*73c0*/  @!P1 SYNCS.PHASECHK.TRANS64 P1, [R4+URZ], R3 ;  /* 0x00000003040095a7 */ /* 0x000ea4000802007f */
[----:B--2---:R-:W-:Y:S05]  /*73d0*/  @!P1 BRA `(.L_x_26) ;  /* 0xfffffffc00ec9947 */ /* 0x004fea000383ffff */
[----:B------:R-:W-:Y:S05]  /*73e0*/  BRA `(.L_x_25) ;  /* 0xffffffa800fc7947 */ /* 0x000fea000383ffff */
.L_x_32:
[----:B0-----:R-:W-:-:S04]  /*73f0*/  IMAD.U32 R3, RZ, RZ, UR43 ;  /* 0x0000002bff037e24 */ /* 0x001fc8000f8e00ff */
[----:B------:R0:W1:Y:S03]  /*7400*/  SYNCS.PHASECHK.TRANS64.TRYWAIT P0, [R3+URZ+0x8], R0 ;  /* 0x00000800030075a7 */ /* 0x000066000800017f */
[----:B-1----:R-:W-:Y:S05]  /*7410*/  @!P0 NANOSLEEP.SYNCS 0x989680 ;  /* 0x009896800000895d */ /* 0x002fea0003900000 */
[----:B------:R-:W1:Y:S02]  /*7420*/  @!P0 SYNCS.PHASECHK.TRANS64 P0, [R3+URZ+0x8], R0 ;  /* 0x00000800030085a7 */ /* 0x000e64000800007f */
[----:B-1----:R-:W-:Y:S05]  /*7430*/  @!P0 BRA `(.L_x_32) ;  /* 0xfffffffc00ec8947 */ /* 0x002fea000383ffff */
[----:B------:R-:W-:Y:S05]  /*7440*/  BRA `(.L_x_159) ;  /* 0xffffffb000b47947 */ /* 0x000fea000383ffff */
.L_x_117:
[----:B------:R-:W-:Y:S01]  /*7450*/  BSSY B1, `(.L_x_160) ;  /* 0x0000006000017945 */ /* 0x000fe20003800000 */
[----:B------:R-:W-:-:S07]  /*7460*/  IMAD.MOV.U32 R15, RZ, RZ, -0x1 ;  /* 0xffffffffff0f7424 */ /* 0x000fce00078e00ff */
[----:B-----5:R-:W-:Y:S05]  /*7470*/  WARPSYNC.COLLECTIVE R15, `(.L_x_161) ;  /* 0x000000000f0c7348 */ /* 0x020fea0003c00000 */
[----:B------:R-:W-:Y:S02]  /*7480*/  ELECT P6, UR62, PT ;  /* 0x00000000003e782f */ /* 0x000fe400038c0000 */
[----:B------:R-:W-:Y:S01]  /*7490*/  MOV R14, UR62 ;  /* 0x0000003e000e7c02 */ /* 0x000fe20008000f00 */
[----:B-----5:R-:W-:Y:S10]  /*74a0*/  ENDCOLLECTIVE ;  /* 0x000000000000791b */ /* 0x020ff40003800000 */
.L_x_161:
[----:B------:R-:W-:Y:S05]  /*74b0*/  BSYNC B1 ;  /* 0x0000000000017941 */ /* 0x000fea0003800000 */
.L_x_160:
[----:B------:R-:W-:Y:S05]  /*74c0*/  BRA `(.L_x_162) ;  /* 0xffffffe400187947 */ /* 0x000fea000383ffff */
.L_x_120:
[----:B-1----:R1:W2:Y:S02]  /*74d0*/  SYNCS.PHASECHK.TRANS64.TRYWAIT P1, [R11+URZ+0xc8], R6 ;  /* 0x0000c8060b0075a7 */ /* 0x0022a4000802017f */
[----:B--2---:R-:W-:Y:S05]  /*74e0*/  @!P1 NANOSLEEP.SYNCS 0x989680 ;  /* 0x009896800000995d */ /* 0x004fea0003900000 */
[----:B------:R-:W2:Y:S02]  /*74f0*/  @!P1 SYNCS.PHASECHK.TRANS64 P1, [R11+URZ+0xc8], R6 ;  /* 0x0000c8060b0095a7 */ /* 0x000ea4000802007f */
[----:B--2---:R-:W-:Y:S05]  /*7500*/  @!P1 BRA `(.L_x_120) ;  /* 0xfffffffc00f09947 */ /* 0x004fea000383ffff */
[----:B------:R-:W-:Y:S05]  /*7510*/  BRA `(.L_x_163) ;  /* 0xffffffe4004c7947 */ /* 0x000fea000383ffff */
.L_x_129:
[----:B------:R-:W-:Y:S01]  /*7520*/  BSSY B0, `(.L_x_164) ;  /* 0x0000006000007945 */ /* 0x000fe20003800000 */
[----:B------:R-:W-:-:S07]  /*7530*/  IMAD.MOV.U32 R15, RZ, RZ, -0x1 ;  /* 0xffffffffff0f7424 */ /* 0x000fce00078e00ff */
[----:B-----5:R-:W-:Y:S05]  /*7540*/  WARPSYNC.COLLECTIVE R15, `(.L_x_165) ;  /* 0x000000000f0c7348 */ /* 0x020fea0003c00000 */
[----:B------:R-:W-:Y:S02]  /*7550*/  ELECT P6, UR62, PT ;  /* 0x00000000003e782f */ /* 0x000fe400038c0000 */
[----:B------:R-:W-:Y:S01]  /*7560*/  MOV R14, UR62 ;  /* 0x0000003e000e7c02 */ /* 0x000fe20008000f00 */
[----:B-----5:R-:W-:Y:S10]  /*7570*/  ENDCOLLECTIVE ;  /* 0x000000000000791b */ /* 0x020ff40003800000 */
.L_x_165:
[----:B------:R-:W-:Y:S05]  /*7580*/  BSYNC B0 ;  /* 0x0000000000007941 */ /* 0x000fea0003800000 */
.L_x_164:
[----:B------:R-:W-:Y:S05]  /*7590*/  BRA `(.L_x_166) ;  /* 0xffffffec00a87947 */ /* 0x000fea000383ffff */
.L_x_133:
[----:B0-----:R0:W1:Y:S02]  /*75a0*/  SYNCS.PHASECHK.TRANS64.TRYWAIT P0, [R7+URZ], R2 ;  /* 0x00000002070075a7 */ /* 0x001064000800017f */
[----:B-1----:R-:W-:Y:S05]  /*75b0*/  @!P0 NANOSLEEP.SYNCS 0x989680 ;  /* 0x009896800000895d */ /* 0x002fea0003900000 */
[----:B------:R-:W1:Y:S02]  /*75c0*/  @!P0 SYNCS.PHASECHK.TRANS64 P0, [R7+URZ], R2 ;  /* 0x00000002070085a7 */ /* 0x000e64000800007f */
[----:B-1----:R-:W-:Y:S05]  /*75d0*/  @!P0 BRA `(.L_x_133) ;  /* 0xfffffffc00f08947 */ /* 0x002fea000383ffff */
[----:B------:R-:W-:Y:S05]  /*75e0*/  BRA `(.L_x_167) ;  /* 0xffffffec00e87947 */ /* 0x000fea000383ffff */
.L_x_134:
[----:B0-----:R0:W1:Y:S02]  /*75f0*/  SYNCS.PHASECHK.TRANS64.TRYWAIT P0, [R6+URZ], R3 ;  /* 0x00000003060075a7 */ /* 0x001064000800017f */
[----:B-1----:R-:W-:Y:S05]  /*7600*/  @!P0 NANOSLEEP.SYNCS 0x989680 ;  /* 0x009896800000895d */ /* 0x002fea0003900000 */
[----:B------:R-:W1:Y:S02]  /*7610*/  @!P0 SYNCS.PHASECHK.TRANS64 P0, [R6+URZ], R3 ;  /* 0x00000003060085a7 */ /* 0x000e64000800007f */
[----:B-1----:R-:W-:Y:S05]  /*7620*/  @!P0 BRA `(.L_x_134) ;  /* 0xfffffffc00f08947 */ /* 0x002fea000383ffff */
[----:B------:R-:W-:Y:S05]  /*7630*/  BRA `(.L_x_168) ;  /* 0xffffffec00f87947 */ /* 0x000fea000383ffff */
.L_x_135:
[----:B0-----:R0:W1:Y:S02]  /*7640*/  SYNCS.PHASECHK.TRANS64.TRYWAIT P0, [R7+URZ], R4 ;  /* 0x00000004070075a7 */ /* 0x001064000800017f */
[----:B-1----:R-:W-:Y:S05]  /*7650*/  @!P0 NANOSLEEP.SYNCS 0x989680 ;  /* 0x009896800000895d */ /* 0x002fea0003900000 */
[----:B------:R-:W1:Y:S02]  /*7660*/  @!P0 SYNCS.PHASECHK.TRANS64 P0, [R7+URZ], R4 ;  /* 0x00000004070085a7 */ /* 0x000e64000800007f */
[----:B-1----:R-:W-:Y:S05]  /*7670*/  @!P0 BRA `(.L_x_135) ;  /* 0xfffffffc00f08947 */ /* 0x002fea000383ffff */
[----:B------:R-:W-:Y:S05]  /*7680*/  BRA `(.L_x_169) ;  /* 0xfffffff000087947 */ /* 0x000fea000383ffff */
.L_x_136:
[----:B0-----:R0:W1:Y:S02]  /*7690*/  SYNCS.PHASECHK.TRANS64.TRYWAIT P0, [R6+URZ], R3 ;  /* 0x00000003060075a7 */ /* 0x001064000800017f */
[----:B-1----:R-:W-:Y:S05]  /*76a0*/  @!P0 NANOSLEEP.SYNCS 0x989680 ;  /* 0x009896800000895d */ /* 0x002fea0003900000 */
[----:B------:R-:W1:Y:S02]  /*76b0*/  @!P0 SYNCS.PHASECHK.TRANS64 P0, [R6+URZ], R3 ;  /* 0x00000003060085a7 */ /* 0x000e64000800007f */
[----:B-1----:R-:W-:Y:S05]  /*76c0*/  @!P0 BRA `(.L_x_136) ;  /* 0xfffffffc00f08947 */ /* 0x002fea000383ffff */
[----:B------:R-:W-:Y:S05]  /*76d0*/  BRA `(.L_x_170) ;  /* 0xfffffff000187947 */ /* 0x000fea000383ffff */
.L_x_137:
[----:B0-----:R0:W1:Y:S02]  /*76e0*/  SYNCS.PHASECHK.TRANS64.TRYWAIT P0, [R7+URZ], R4 ;  /* 0x00000004070075a7 */ /* 0x001064000800017f */
[----:B-1----:R-:W-:Y:S05]  /*76f0*/  @!P0 NANOSLEEP.SYNCS 0x989680 ;  /* 0x009896800000895d */ /* 0x002fea0003900000 */
[----:B------:R-:W1:Y:S02]  /*7700*/  @!P0 SYNCS.PHASECHK.TRANS64 P0, [R7+URZ], R4 ;  /* 0x00000004070085a7 */ /* 0x000e64000800007f */
[----:B-1----:R-:W-:Y:S05]  /*7710*/  @!P0 BRA `(.L_x_137) ;  /* 0xfffffffc00f08947 */ /* 0x002fea000383ffff */
[----:B------:R-:W-:Y:S05]  /*7720*/  BRA `(.L_x_171) ;  /* 0xfffffff000287947 */ /* 0x000fea000383ffff */
.L_x_138:
[----:B0-----:R0:W1:Y:S02]  /*7730*/  SYNCS.PHASECHK.TRANS64.TRYWAIT P0, [R6+URZ], R3 ;  /* 0x00000003060075a7 */ /* 0x001064000800017f */
[----:B-1----:R-:W-:Y:S05]  /*7740*/  @!P0 NANOSLEEP.SYNCS 0x989680 ;  /* 0x009896800000895d */ /* 0x002fea0003900000 */
[----:B------:R-:W1:Y:S02]  /*7750*/  @!P0 SYNCS.PHASECHK.TRANS64 P0, [R6+URZ], R3 ;  /* 0x00000003060085a7 */ /* 0x000e64000800007f */
[----:B-1----:R-:W-:Y:S05]  /*7760*/  @!P0 BRA `(.L_x_138) ;  /* 0xfffffffc00f08947 */ /* 0x002fea000383ffff */
[----:B------:R-:W-:Y:S05]  /*7770*/  BRA `(.L_x_172) ;  /* 0xfffffff000387947 */ /* 0x000fea000383ffff */
.L_x_139:
[----:B0-----:R0:W1:Y:S02]  /*7780*/  SYNCS.PHASECHK.TRANS64.TRYWAIT P0, [R7+URZ], R4 ;  /* 0x00000004070075a7 */ /* 0x001064000800017f */
[----:B-1----:R-:W-:Y:S05]  /*7790*/  @!P0 NANOSLEEP.SYNCS 0x989680 ;  /* 0x009896800000895d */ /* 0x002fea0003900000 */
[----:B------:R-:W1:Y:S02]  /*77a0*/  @!P0 SYNCS.PHASECHK.TRANS64 P0, [R7+URZ], R4 ;  /* 0x00000004070085a7 */ /* 0x000e64000800007f */
[----:B-1----:R-:W-:Y:S05]  /*77b0*/  @!P0 BRA `(.L_x_139) ;  /* 0xfffffffc00f08947 */ /* 0x002fea000383ffff */
[----:B------:R-:W-:Y:S05]  /*77c0*/  BRA `(.L_x_173) ;  /* 0xfffffff000487947 */ /* 0x000fea000383ffff */
.L_x_140:
[----:B0-----:R0:W1:Y:S02]  /*77d0*/  SYNCS.PHASECHK.TRANS64.TRYWAIT P0, [R6+URZ], R3 ;  /* 0x00000003060075a7 */ /* 0x001064000800017f */
[----:B-1----:R-:W-:Y:S05]  /*77e0*/  @!P0 NANOSLEEP.SYNCS 0x989680 ;  /* 0x009896800000895d */ /* 0x002fea0003900000 */
[----:B------:R-:W1:Y:S02]  /*77f0*/  @!P0 SYNCS.PHASECHK.TRANS64 P0, [R6+URZ], R3 ;  /* 0x00000003060085a7 */ /* 0x000e64000800007f */
[----:B-1----:R-:W-:Y:S05]  /*7800*/  @!P0 BRA `(.L_x_140) ;  /* 0xfffffffc00f08947 */ /* 0x002fea000383ffff */
[----:B------:R-:W-:Y:S05]  /*7810*/  BRA `(.L_x_174) ;  /* 0xfffffff000587947 */ /* 0x000fea000383ffff */
.L_x_141:
[----:B0-----:R0:W1:Y:S02]  /*7820*/  SYNCS.PHASECHK.TRANS64.TRYWAIT P0, [R7+URZ], R4 ;  /* 0x00000004070075a7 */ /* 0x001064000800017f */
[----:B-1----:R-:W-:Y:S05]  /*7830*/  @!P0 NANOSLEEP.SYNCS 0x989680 ;  /* 0x009896800000895d */ /* 0x002fea0003900000 */
[----:B------:R-:W1:Y:S02]  /*7840*/  @!P0 SYNCS.PHASECHK.TRANS64 P0, [R7+URZ], R4 ;  /* 0x00000004070085a7 */ /* 0x000e64000800007f */
[----:B-1----:R-:W-:Y:S05]  /*7850*/  @!P0 BRA `(.L_x_141) ;  /* 0xfffffffc00f08947 */ /* 0x002fea000383ffff */
[----:B------:R-:W-:Y:S05]  /*7860*/  BRA `(.L_x_175) ;  /* 0xfffffff000687947 */ /* 0x000fea000383ffff */
.L_x_142:
[----:B0-----:R0:W1:Y:S02]  /*7870*/  SYNCS.PHASECHK.TRANS64.TRYWAIT P0, [R6+URZ], R3 ;  /* 0x00000003060075a7 */ /* 0x001064000800017f */
[----:B-1----:R-:W-:Y:S05]  /*7880*/  @!P0 NANOSLEEP.SYNCS 0x989680 ;  /* 0x009896800000895d */ /* 0x002fea0003900000 */
[----:B------:R-:W1:Y:S02]  /*7890*/  @!P0 SYNCS.PHASECHK.TRANS64 P0, [R6+URZ], R3 ;  /* 0x00000003060085a7 */ /* 0x000e64000800007f */
[----:B-1----:R-:W-:Y:S05]  /*78a0*/  @!P0 BRA `(.L_x_142) ;  /* 0xfffffffc00f08947 */ /* 0x002fea000383ffff */
[----:B------:R-:W-:Y:S05]  /*78b0*/  BRA `(.L_x_176) ;  /* 0xfffffff000787947 */ /* 0x000fea000383ffff */
.L_x_143:
[----:B0-----:R0:W1:Y:S02]  /*78c0*/  SYNCS.PHASECHK.TRANS64.TRYWAIT P0, [R7+URZ], R4 ;  /* 0x00000004070075a7 */ /* 0x001064000800017f */
[----:B-1----:R-:W-:Y:S05]  /*78d0*/  @!P0 NANOSLEEP.SYNCS 0x989680 ;  /* 0x009896800000895d */ /* 0x002fea0003900000 */
[----:B------:R-:W1:Y:S02]  /*78e0*/  @!P0 SYNCS.PHASECHK.TRANS64 P0, [R7+URZ], R4 ;  /* 0x00000004070085a7 */ /* 0x000e64000800007f */
[----:B-1----:R-:W-:Y:S05]  /*78f0*/  @!P0 BRA `(.L_x_143) ;  /* 0xfffffffc00f08947 */ /* 0x002fea000383ffff */
[----:B------:R-:W-:Y:S05]  /*7900*/  BRA `(.L_x_177) ;  /* 0xfffffff000887947 */ /* 0x000fea000383ffff */
.L_x_144:
[----:B0-----:R0:W1:Y:S02]  /*7910*/  SYNCS.PHASECHK.TRANS64.TRYWAIT P0, [R6+URZ], R3 ;  /* 0x00000003060075a7 */ /* 0x001064000800017f */
[----:B-1----:R-:W-:Y:S05]  /*7920*/  @!P0 NANOSLEEP.SYNCS 0x989680 ;  /* 0x009896800000895d */ /* 0x002fea0003900000 */
[----:B------:R-:W1:Y:S02]  /*7930*/  @!P0 SYNCS.PHASECHK.TRANS64 P0, [R6+URZ], R3 ;  /* 0x00000003060085a7 */ /* 0x000e64000800007f */
[----:B-1----:R-:W-:Y:S05]  /*7940*/  @!P0 BRA `(.L_x_144) ;  /* 0xfffffffc00f08947 */ /* 0x002fea000383ffff */
[----:B------:R-:W-:Y:S05]  /*7950*/  BRA `(.L_x_178) ;  /* 0xfffffff000987947 */ /* 0x000fea000383ffff */
.L_x_145:
[----:B0-----:R0:W1:Y:S02]  /*7960*/  SYNCS.PHASECHK.TRANS64.TRYWAIT P0, [R7+URZ], R4 ;  /* 0x00000004070075a7 */ /* 0x001064000800017f */
[----:B-1----:R-:W-:Y:S05]  /*7970*/  @!P0 NANOSLEEP.SYNCS 0x989680 ;  /* 0x009896800000895d */ /* 0x002fea0003900000 */
[----:B------:R-:W1:Y:S02]  /*7980*/  @!P0 SYNCS.PHASECHK.TRANS64 P0, [R7+URZ], R4 ;  /* 0x00000004070085a7 */ /* 0x000e64000800007f */
[----:B-1----:R-:W-:Y:S05]  /*7990*/  @!P0 BRA `(.L_x_145) ;  /* 0xfffffffc00f08947 */ /* 0x002fea000383ffff */
[----:B------:R-:W-:Y:S05]  /*79a0*/  BRA `(.L_x_179) ;  /* 0xfffffff000a87947 */ /* 0x000fea000383ffff */
.L_x_146:
[----:B0-----:R0:W1:Y:S02]  /*79b0*/  SYNCS.PHASECHK.TRANS64.TRYWAIT P0, [R6+URZ], R3 ;  /* 0x00000003060075a7 */ /* 0x001064000800017f */
[----:B-1----:R-:W-:Y:S05]  /*79c0*/  @!P0 NANOSLEEP.SYNCS 0x989680 ;  /* 0x009896800000895d */ /* 0x002fea0003900000 */
[----:B------:R-:W1:Y:S02]  /*79d0*/  @!P0 SYNCS.PHASECHK.TRANS64 P0, [R6+URZ], R3 ;  /* 0x00000003060085a7 */ /* 0x000e64000800007f */
[----:B-1----:R-:W-:Y:S05]  /*79e0*/  @!P0 BRA `(.L_x_146) ;  /* 0xfffffffc00f08947 */ /* 0x002fea000383ffff */
[----:B------:R-:W-:Y:S05]  /*79f0*/  BRA `(.L_x_180) ;  /* 0xfffffff000b87947 */ /* 0x000fea000383ffff */
.L_x_147:
[----:B0-----:R0:W1:Y:S02]  /*7a00*/  SYNCS.PHASECHK.TRANS64.TRYWAIT P0, [R7+URZ], R4 ;  /* 0x00000004070075a7 */ /* 0x001064000800017f */
[----:B-1----:R-:W-:Y:S05]  /*7a10*/  @!P0 NANOSLEEP.SYNCS 0x989680 ;  /* 0x009896800000895d */ /* 0x002fea0003900000 */
[----:B------:R-:W1:Y:S02]  /*7a20*/  @!P0 SYNCS.PHASECHK.TRANS64 P0, [R7+URZ], R4 ;  /* 0x00000004070085a7 */ /* 0x000e64000800007f */
[----:B-1----:R-:W-:Y:S05]  /*7a30*/  @!P0 BRA `(.L_x_147) ;  /* 0xfffffffc00f08947 */ /* 0x002fea000383ffff */
[----:B------:R-:W-:Y:S05]  /*7a40*/  BRA `(.L_x_181) ;  /* 0xfffffff000c87947 */ /* 0x000fea000383ffff */
.L_x_148:
[----:B0-----:R0:W1:Y:S02]  /*7a50*/  SYNCS.PHASECHK.TRANS64.TRYWAIT P0, [R6+URZ], R3 ;  /* 0x00000003060075a7 */ /* 0x001064000800017f */
[----:B-1----:R-:W-:Y:S05]  /*7a60*/  @!P0 NANOSLEEP.SYNCS 0x989680 ;  /* 0x009896800000895d */ /* 0x002fea0003900000 */
[----:B------:R-:W1:Y:S02]  /*7a70*/  @!P0 SYNCS.PHASECHK.TRANS64 P0, [R6+URZ], R3 ;  /* 0x00000003060085a7 */ /* 0x000e64000800007f */
[----:B-1----:R-:W-:Y:S05]  /*7a80*/  @!P0 BRA `(.L_x_148) ;  /* 0xfffffffc00f08947 */ /* 0x002fea000383ffff */
[----:B------:R-:W-:Y:S05]  /*7a90*/  BRA `(.L_x_182) ;  /* 0xfffffff000d87947 */ /* 0x000fea000383ffff */
.L_x_149:
[----:B0-----:R0:W1:Y:S02]  /*7aa0*/  SYNCS.PHASECHK.TRANS64.TRYWAIT P0, [R7+URZ], R4 ;  /* 0x00000004070075a7 */ /* 0x001064000800017f */
[----:B-1----:R-:W-:Y:S05]  /*7ab0*/  @!P0 NANOSLEEP.SYNCS 0x989680 ;  /* 0x009896800000895d */ /* 0x002fea0003900000 */
[----:B------:R-:W1:Y:S02]  /*7ac0*/  @!P0 SYNCS.PHASECHK.TRANS64 P0, [R7+URZ], R4 ;  /* 0x00000004070085a7 */ /* 0x000e64000800007f */
[----:B-1----:R-:W-:Y:S05]  /*7ad0*/  @!P0 BRA `(.L_x_149) ;  /* 0xfffffffc00f08947 */ /* 0x002fea000383ffff */
[----:B------:R-:W-:Y:S05]  /*7ae0*/  BRA `(.L_x_183) ;  /* 0xfffffff000e87947 */ /* 0x000fea000383ffff */
.L_x_150:
[----:B0-----:R0:W1:Y:S02]  /*7af0*/  SYNCS.PHASECHK.TRANS64.TRYWAIT P0, [R6+URZ], R3 ;  /* 0x00000003060075a7 */ /* 0x001064000800017f */
[----:B-1----:R-:W-:Y:S05]  /*7b00*/  @!P0 NANOSLEEP.SYNCS 0x989680 ;  /* 0x009896800000895d */ /* 0x002fea0003900000 */
[----:B------:R-:W1:Y:S02]  /*7b10*/  @!P0 SYNCS.PHASECHK.TRANS64 P0, [R6+URZ], R3 ;  /* 0x00000003060085a7 */ /* 0x000e64000800007f */
[----:B-1----:R-:W-:Y:S05]  /*7b20*/  @!P0 BRA `(.L_x_150) ;  /* 0xfffffffc00f08947 */ /* 0x002fea000383ffff */
[----:B------:R-:W-:Y:S05]  /*7b30*/  BRA `(.L_x_184) ;  /* 0xfffffff000f87947 */ /* 0x000fea000383ffff */
.L_x_151:
[----:B0-----:R0:W1:Y:S02]  /*7b40*/  SYNCS.PHASECHK.TRANS64.TRYWAIT P0, [R7+URZ], R4 ;  /* 0x00000004070075a7 */ /* 0x001064000800017f */
[----:B-1----:R-:W-:Y:S05]  /*7b50*/  @!P0 NANOSLEEP.SYNCS 0x989680 ;  /* 0x009896800000895d */ /* 0x002fea0003900000 */
[----:B------:R-:W1:Y:S02]  /*7b60*/  @!P0 SYNCS.PHASECHK.TRANS64 P0, [R7+URZ], R4 ;  /* 0x00000004070085a7 */ /* 0x000e64000800007f */
[----:B-1----:R-:W-:Y:S05]  /*7b70*/  @!P0 BRA `(.L_x_151) ;  /* 0xfffffffc00f08947 */ /* 0x002fea000383ffff */
[----:B------:R-:W-:Y:S05]  /*7b80*/  BRA `(.L_x_185) ;  /* 0xfffffff400087947 */ /* 0x000fea000383ffff */
.L_x_152:
[----:B0-----:R0:W1:Y:S02]  /*7b90*/  SYNCS.PHASECHK.TRANS64.TRYWAIT P0, [R6+URZ], R3 ;  /* 0x00000003060075a7 */ /* 0x001064000800017f */
[----:B-1----:R-:W-:Y:S05]  /*7ba0*/  @!P0 NANOSLEEP.SYNCS 0x989680 ;  /* 0x009896800000895d */ /* 0x002fea0003900000 */
[----:B------:R-:W1:Y:S02]  /*7bb0*/  @!P0 SYNCS.PHASECHK.TRANS64 P0, [R6+URZ], R3 ;  /* 0x00000003060085a7 */ /* 0x000e64000800007f */
[----:B-1----:R-:W-:Y:S05]  /*7bc0*/  @!P0 BRA `(.L_x_152) ;  /* 0xfffffffc00f08947 */ /* 0x002fea000383ffff */
[----:B------:R-:W-:Y:S05]  /*7bd0*/  BRA `(.L_x_186) ;  /* 0xfffffff400187947 */ /* 0x000fea000383ffff */
.L_x_153:
[----:B0-----:R0:W1:Y:S02]  /*7be0*/  SYNCS.PHASECHK.TRANS64.TRYWAIT P0, [R7+URZ], R4 ;  /* 0x00000004070075a7 */ /* 0x001064000800017f */
[----:B-1----:R-:W-:Y:S05]  /*7bf0*/  @!P0 NANOSLEEP.SYNCS 0x989680 ;  /* 0x009896800000895d */ /* 0x002fea0003900000 */
[----:B------:R-:W1:Y:S02]  /*7c00*/  @!P0 SYNCS.PHASECHK.TRANS64 P0, [R7+URZ], R4 ;  /* 0x00000004070085a7 */ /* 0x000e64000800007f */
[----:B-1----:R-:W-:Y:S05]  /*7c10*/  @!P0 BRA `(.L_x_153) ;  /* 0xfffffffc00f08947 */ /* 0x002fea000383ffff */
[----:B------:R-:W-:Y:S05]  /*7c20*/  BRA `(.L_x_187) ;  /* 0xfffffff400287947 */ /* 0x000fea000383ffff */
.L_x_154:
[----:B0-----:R0:W1:Y:S02]  /*7c30*/  SYNCS.PHASECHK.TRANS64.TRYWAIT P0, [R6+URZ], R3 ;  /* 0x00000003060075a7 */ /* 0x001064000800017f */
[----:B-1----:R-:W-:Y:S05]  /*7c40*/  @!P0 NANOSLEEP.SYNCS 0x989680 ;  /* 0x009896800000895d */ /* 0x002fea0003900000 */
[----:B------:R-:W1:Y:S02]  /*7c50*/  @!P0 SYNCS.PHASECHK.TRANS64 P0, [R6+URZ], R3 ;  /* 0x00000003060085a7 */ /* 0x000e64000800007f */
[----:B-1----:R-:W-:Y:S05]  /*7c60*/  @!P0 BRA `(.L_x_154) ;  /* 0xfffffffc00f08947 */ /* 0x002fea000383ffff */
[----:B------:R-:W-:Y:S05]  /*7c70*/  BRA `(.L_x_188) ;  /* 0xfffffff400387947 */ /* 0x000fea000383ffff */
.L_x_155:
[----:B0-----:R0:W1:Y:S02]  /*7c80*/  SYNCS.PHASECHK.TRANS64.TRYWAIT P0, [R7+URZ], R4 ;  /* 0x00000004070075a7 */ /* 0x001064000800017f */
[----:B-1----:R-:W-:Y:S05]  /*7c90*/  @!P0 NANOSLEEP.SYNCS 0x989680 ;  /* 0x009896800000895d */ /* 0x002fea0003900000 */
[----:B------:R-:W1:Y:S02]  /*7ca0*/  @!P0 SYNCS.PHASECHK.TRANS64 P0, [R7+URZ], R4 ;  /* 0x00000004070085a7 */ /* 0x000e64000800007f */
[----:B-1----:R-:W-:Y:S05]  /*7cb0*/  @!P0 BRA `(.L_x_155) ;  /* 0xfffffffc00f08947 */ /* 0x002fea000383ffff */
[----:B------:R-:W-:Y:S05]  /*7cc0*/  BRA `(.L_x_189) ;  /* 0xfffffff400487947 */ /* 0x000fea000383ffff */
.L_x_156:
[----:B-1----:R1:W2:Y:S02]  /*7cd0*/  SYNCS.PHASECHK.TRANS64.TRYWAIT P0, [R6+URZ], R3 ;  /* 0x00000003060075a7 */ /* 0x0022a4000800017f */
[----:B--2---:R-:W-:Y:S05]  /*7ce0*/  @!P0 NANOSLEEP.SYNCS 0x989680 ;  /* 0x009896800000895d */ /* 0x004fea0003900000 */
[----:B------:R-:W2:Y:S02]  /*7cf0*/  @!P0 SYNCS.PHASECHK.TRANS64 P0, [R6+URZ], R3 ;  /* 0x00000003060085a7 */ /* 0x000ea4000800007f */
[----:B--2---:R-:W-:Y:S05]  /*7d00*/  @!P0 BRA `(.L_x_156) ;  /* 0xfffffffc00f08947 */ /* 0x004fea000383ffff */
[----:B------:R-:W-:Y:S05]  /*7d10*/  BRA `(.L_x_190) ;  /* 0xfffffff400507947 */ /* 0x000fea000383ffff */
.L_x_191:
[----:B------:R-:W-:-:S00]  /*7d20*/  BRA `(.L_x_191) ;  /* 0xfffffffc00fc7947 */ /* 0x000fc0000383ffff */
[----:B------:R-:W-:-:S00]  /*7d30*/  NOP ;  /* 0x0000000000007918 */ /* 0x000fc00000000000 */
        /* <DEDUP_REMOVED lines=12> */
.L_x_192:


//--------------------- .nv.global.init           --------------------------
	.section	.nv.global.init,"aw",@progbits
.nv.global.init:
	.type		$str$22,@object
	.size		$str$22,($str$23 - $str$22)
$str$22:
        /*0000*/ 	.byte	0x6b, 0x5f, 0x74, 0x69, 0x6c, 0x65, 0x5f, 0x63, 0x6f, 0x75, 0x6e, 0x74, 0x20, 0x3e, 0x3d, 0x20
        /*0010*/ 	.byte	0x31, 0x00
	.type		$str$23,@object
	.size		$str$23,(__unnamed_1 - $str$23)
$str$23:
        /*0012*/ 	.byte	0x2f, 0x74, 0x6d, 0x70, 0x2f, 0x63, 0x75, 0x74, 0x6c, 0x61, 0x73, 0x73, 0x5f, 0x73, 0x77, 0x65
        /*0022*/ 	.byte	0x65, 0x70, 0x5f, 0x73, 0x72, 0x63, 0x2f, 0x69, 0x6e, 0x63, 0x6c, 0x75, 0x64, 0x65, 0x2f, 0x63
        /*0032*/ 	.byte	0x75, 0x74, 0x6c, 0x61, 0x73, 0x73, 0x2f, 0x67, 0x65, 0x6d, 0x6d, 0x2f, 0x63, 0x6f, 0x6c, 0x6c
        /*0042*/ 	.byte	0x65, 0x63, 0x74, 0x69, 0x76, 0x65, 0x2f, 0x73, 0x6d, 0x39, 0x30, 0x5f, 0x6d, 0x6d, 0x61, 0x5f
        /*0052*/ 	.byte	0x74, 0x6d, 0x61, 0x5f, 0x67, 0x6d, 0x6d, 0x61, 0x5f, 0x73, 0x73, 0x5f, 0x77, 0x61, 0x72, 0x70
        /*0062*/ 	.byte	0x73, 0x70, 0x65, 0x63, 0x69, 0x61, 0x6c, 0x69, 0x7a, 0x65, 0x64, 0x2e, 0x68, 0x70, 0x70, 0x00
	.type		__unnamed_1,@object
	.size		__unnamed_1,(.L_0 - __unnamed_1)
__unnamed_1:
        /*0072*/ 	.byte	0x76, 0x6f, 0x69, 0x64, 0x20, 0x63, 0x75, 0x74, 0x6c, 0x61, 0x73, 0x73, 0x3a, 0x3a, 0x67, 0x65
        /* <DEDUP_REMOVED lines=179> */
        /*0bb2*/ 	.byte	0x69, 0x74, 0x79, 0x5d, 0x00
.L_0:


//--------------------- .nv.shared._ZN7cutlass13device_kernelINS_4gemm6kernel13GemmUniversalIN4cute5tupleIJiiiiEEENS1_10collective13CollectiveMmaINS1_34MainloopSm90TmaGmmaWarpSpecializedILi25ENS5_IJNS4_1CILi1EEESB_SB_EEENS1_32KernelTmaWarpSpecializedPingpongEEENS5_IJNSA_ILi64EEENSA_ILi80EEENSA_ILi32EEEEEENS_6half_tENS5_IJlSB_lEEESJ_SK_NS4_8TiledMMAINS4_8MMA_AtomIJNS4_4SM904GMMA25MMA_64x16x16_F32F16F16_SSILNSO_5MajorE0ELSQ_0ELNSO_7ScaleInE1ELSR_1EEEEEENS4_6LayoutISC_NS5_IJNSA_ILi0EEESV_SV_EEEEENS5_IJNS4_10UnderscoreESY_SY_EEEEENS4_13SM90_TMA_LOADENS4_14ComposedLayoutINS4_7SwizzleILi2ELi4ELi3EEENS4_18smem_ptr_flag_bitsILi16EEENSU_INS5_IJNSA_ILi8EEESH_EEENS5_IJSH_SB_EEEEEEEvNS4_8identityES11_S1B_vS1C_EENS_8epilogue10collective6detail29Sm90TmaWarpSpecializedAdapterINS1F_15DefaultEpilogueISJ_SK_SK_NS1E_6thread17LinearCombinationISJ_Li1EffLNS1J_9ScaleType4KindE0ELNS_15FloatRoundStyleE2ESJ_EENS1_15EpilogueDefaultEEEEEvvEEEEvNT_6ParamsE --------------------------
	.section	.nv.shared._ZN7cutlass13device_kernelINS_4gemm6kernel13GemmUniversalIN4cute5tupleIJiiiiEEENS1_10collective13CollectiveMmaINS1_34MainloopSm90TmaGmmaWarpSpecializedILi25ENS5_IJNS4_1CILi1EEESB_SB_EEENS1_32KernelTmaWarpSpecializedPingpongEEENS5_IJNSA_ILi64EEENSA_ILi80EEENSA_ILi32EEEEEENS_6half_tENS5_IJlSB_lEEESJ_SK_NS4_8TiledMMAINS4_8MMA_AtomIJNS4_4SM904GMMA25MMA_64x16x16_F32F16F16_SSILNSO_5MajorE0ELSQ_0ELNSO_7ScaleInE1ELSR_1EEEEEENS4_6LayoutISC_NS5_IJNSA_ILi0EEESV_SV_EEEEENS5_IJNS4_10UnderscoreESY_SY_EEEEENS4_13SM90_TMA_LOADENS4_14ComposedLayoutINS4_7SwizzleILi2ELi4ELi3EEENS4_18smem_ptr_flag_bitsILi16EEENSU_INS5_IJNSA_ILi8EEESH_EEENS5_IJSH_SB_EEEEEEEvNS4_8identityES11_S1B_vS1C_EENS_8epilogue10collective6detail29Sm90TmaWarpSpecializedAdapterINS1F_15DefaultEpilogueISJ_SK_SK_NS1E_6thread17LinearCombinationISJ_Li1EffLNS1J_9ScaleType4KindE0ELNS_15FloatRoundStyleE2ESJ_EENS1_15EpilogueDefaultEEEEEvvEEEEvNT_6ParamsE,"aw",@nobits
	.sectionflags	@""
	.align	16
	.zero		1024


//--------------------- .nv.shared.reserved.0     --------------------------
	.section	.nv.shared.reserved.0,"aw",@nobits
	.weak		__nv_reservedSMEM_offset_0_alias
	.size		__nv_reservedSMEM_offset_0_alias, 0, 0
	.other		__nv_reservedSMEM_offset_0_alias,@"STO_CUDA_RESERVED_SHARED STV_DEFAULT"
__nv_reservedSMEM_offset_0_alias:
	.zero		0


//--------------------- .nv.global                --------------------------
	.section	.nv.global,"aw",@nobits
.nv.global:
	.type		_ZN40_INTERNAL_7dc37a6f_4_k_cu_00972676_117064cute1_E,@object
	.size		_ZN40_INTERNAL_7dc37a6f_4_k_cu_00972676_117064cute1_E,(_ZN40_INTERNAL_7dc37a6f_4_k_cu_00972676_117064cuda3std3__45__cpo6cbeginE - _ZN40_INTERNAL_7dc37a6f_4_k_cu_00972676_117064cute1_E)
_ZN40_INTERNAL_7dc37a6f_4_k_cu_00972676_117064cute1_E:
	.zero		1
	.type		_ZN40_INTERNAL_7dc37a6f_4_k_cu_00972676_117064cuda3std3__45__cpo6cbeginE,@object
	.size		_ZN40_INTERNAL_7dc37a6f_4_k_cu_00972676_117064cuda3std3__45__cpo6cbeginE,(_ZN40_INTERNAL_7dc37a6f_4_k_cu_00972676_117064cuda3std3__48in_placeE - _ZN40_INTERNAL_7dc37a6f_4_k_cu_00972676_117064cuda3std3__45__cpo6cbeginE)
_ZN40_INTERNAL_7dc37a6f_4_k_cu_00972676_117064cuda3std3__45__cpo6cbeginE:
	.zero		1
	.type		_ZN40_INTERNAL_7dc37a6f_4_k_cu_00972676_117064cuda3std3__48in_placeE,@object
	.size		_ZN40_INTERNAL_7dc37a6f_4_k_cu_00972676_117064cuda3std3__48in_placeE,(_ZN40_INTERNAL_7dc37a6f_4_k_cu_00972676_117064cuda3std6ranges3__45__cpo9iter_moveE - _ZN40_INTERNAL_7dc37a6f_4_k_cu_00972676_117064cuda3std3__48in_placeE)
_ZN40_INTERNAL_7dc37a6f_4_k_cu_00972676_117064cuda3std3__48in_placeE:
	.zero		1
	.type		_ZN40_INTERNAL_7dc37a6f_4_k_cu_00972676_117064cuda3std6ranges3__45__cpo9iter_moveE,@object
	.size		_ZN40_INTERNAL_7dc37a6f_4_k_cu_00972676_117064cuda3std6ranges3__45__cpo9iter_moveE,(_ZN40_INTERNAL_7dc37a6f_4_k_cu_00972676_117064cuda3std3__45__cpo5beginE - _ZN40_INTERNAL_7dc37a6f_4_k_cu_00972676_117064cuda3std6ranges3__45__cpo9iter_moveE)
_ZN40_INTERNAL_7dc37a6f_4_k_cu_00972676_117064cuda3std6ranges3__45__cpo9iter_moveE:
	.zero		1
	.type		_ZN40_INTERNAL_7dc37a6f_4_k_cu_00972676_117064cuda3std3__45__cpo5beginE,@object
	.size		_ZN40_INTERNAL_7dc37a6f_4_k_cu_00972676_117064cuda3std3__45__cpo5beginE,(_ZN40_INTERNAL_7dc37a6f_4_k_cu_00972676_117064cuda3std3__442_GLOBAL__N__7dc37a6f_4_k_cu_00972676_117066ignoreE - _ZN40_INTERNAL_7dc37a6f_4_k_cu_00972676_117064cuda3std3__45__cpo5beginE)
_ZN40_INTERNAL_7dc37a6f_4_k_cu_00972676_117064cuda3std3__45__cpo5beginE:
	.zero		1
	.type		_ZN40_INTERNAL_7dc37a6f_4_k_cu_00972676_117064cuda3std3__442_GLOBAL__N__7dc37a6f_4_k_cu_00972676_117066ignoreE,@object
	.size		_ZN40_INTERNAL_7dc37a6f_4_k_cu_00972676_117064cuda3std3__442_GLOBAL__N__7dc37a6f_4_k_cu_00972676_117066ignoreE,(_ZN40_INTERNAL_7dc37a6f_4_k_cu_00972676_117064cute7productE - _ZN40_INTERNAL_7dc37a6f_4_k_cu_00972676_117064cuda3std3__442_GLOBAL__N__7dc37a6f_4_k_cu_00972676_117066ignoreE)
_ZN40_INTERNAL_7dc37a6f_4_k_cu_00972676_117064cuda3std3__442_GLOBAL__N__7dc37a6f_4_k_cu_00972676_117066ignoreE:
	.zero		1
	.type		_ZN40_INTERNAL_7dc37a6f_4_k_cu_00972676_117064cute7productE,@object
	.size		_ZN40_INTERNAL_7dc37a6f_4_k_cu_00972676_117064cute7productE,(_ZN40_INTERNAL_7dc37a6f_4_k_cu_00972676_117064cuda3std3__45__cpo3endE - _ZN40_INTERNAL_7dc37a6f_4_k_cu_00972676_117064cute7productE)
_ZN40_INTERNAL_7dc37a6f_4_k_cu_00972676_117064cute7productE:
	.zero		1
	.type		_ZN40_INTERNAL_7dc37a6f_4_k_cu_00972676_117064cuda3std3__45__cpo3endE,@object
	.size		_ZN40_INTERNAL_7dc37a6f_4_k_cu_00972676_117064cuda3std3__45__cpo3endE,(_ZN40_INTERNAL_7dc37a6f_4_k_cu_00972676_117064cuda3std3__419piecewise_constructE - _ZN40_INTERNAL_7dc37a6f_4_k_cu_00972676_117064cuda3std3__45__cpo3endE)
_ZN40_INTERNAL_7dc37a6f_4_k_cu_00972676_117064cuda3std3__45__cpo3endE:
	.zero		1
	.type		_ZN40_INTERNAL_7dc37a6f_4_k_cu_00972676_117064cuda3std3__419piecewise_constructE,@object
	.size		_ZN40_INTERNAL_7dc37a6f_4_k_cu_00972676_117064cuda3std3__419piecewise_constructE,(_ZN40_INTERNAL_7dc37a6f_4_k_cu_00972676_117064cuda3std3__45__cpo4cendE - _ZN40_INTERNAL_7dc37a6f_4_k_cu_00972676_117064cuda3std3__419piecewise_constructE)
_ZN40_INTERNAL_7dc37a6f_4_k_cu_00972676_117064cuda3std3__419piecewise_constructE:
	.zero		1
	.type		_ZN40_INTERNAL_7dc37a6f_4_k_cu_00972676_117064cuda3std3__45__cpo4cendE,@object
	.size		_ZN40_INTERNAL_7dc37a6f_4_k_cu_00972676_117064cuda3std3__45__cpo4cendE,(_ZN40_INTERNAL_7dc37a6f_4_k_cu_00972676_117064cuda3std6ranges3__45__cpo4swapE - _ZN40_INTERNAL_7dc37a6f_4_k_cu_00972676_117064cuda3std3__45__cpo4cendE)
_ZN40_INTERNAL_7dc37a6f_4_k_cu_00972676_117064cuda3std3__45__cpo4cendE:
	.zero		1
	.type		_ZN40_INTERNAL_7dc37a6f_4_k_cu_00972676_117064cuda3std6ranges3__45__cpo4swapE,@object
	.size		_ZN40_INTERNAL_7dc37a6f_4_k_cu_00972676_117064cuda3std6ranges3__45__cpo4swapE,(.L_8 - _ZN40_INTERNAL_7dc37a6f_4_k_cu_00972676_117064cuda3std6ranges3__45__cpo4swapE)
_ZN40_INTERNAL_7dc37a6f_4_k_cu_00972676_117064cuda3std6ranges3__45__cpo4swapE:
	.zero		1
.L_8:


//--------------------- .nv.constant0._ZN7cutlass13device_kernelINS_4gemm6kernel13GemmUniversalIN4cute5tupleIJiiiiEEENS1_10collective13CollectiveMmaINS1_34MainloopSm90TmaGmmaWarpSpecializedILi25ENS5_IJNS4_1CILi1EEESB_SB_EEENS1_32KernelTmaWarpSpecializedPingpongEEENS5_IJNSA_ILi64EEENSA_ILi80EEENSA_ILi32EEEEEENS_6half_tENS5_IJlSB_lEEESJ_SK_NS4_8TiledMMAINS4_8MMA_AtomIJNS4_4SM904GMMA25MMA_64x16x16_F32F16F16_SSILNSO_5MajorE0ELSQ_0ELNSO_7ScaleInE1ELSR_1EEEEEENS4_6LayoutISC_NS5_IJNSA_ILi0EEESV_SV_EEEEENS5_IJNS4_10UnderscoreESY_SY_EEEEENS4_13SM90_TMA_LOADENS4_14ComposedLayoutINS4_7SwizzleILi2ELi4ELi3EEENS4_18smem_ptr_flag_bitsILi16EEENSU_INS5_IJNSA_ILi8EEESH_EEENS5_IJSH_SB_EEEEEEEvNS4_8identityES11_S1B_vS1C_EENS_8epilogue10collective6detail29Sm90TmaWarpSpecializedAdapterINS1F_15DefaultEpilogueISJ_SK_SK_NS1E_6thread17LinearCombinationISJ_Li1EffLNS1J_9ScaleType4KindE0ELNS_15FloatRoundStyleE2ESJ_EENS1_15EpilogueDefaultEEEEEvvEEEEvNT_6ParamsE --------------------------
	.section	.nv.constant0._ZN7cutlass13device_kernelINS_4gemm6kernel13GemmUniversalIN4cute5tupleIJiiiiEEENS1_10collective13CollectiveMmaINS1_34MainloopSm90TmaGmmaWarpSpecializedILi25ENS5_IJNS4_1CILi1EEESB_SB_EEENS1_32KernelTmaWarpSpecializedPingpongEEENS5_IJNSA_ILi64EEENSA_ILi80EEENSA_ILi32EEEEEENS_6half_tENS5_IJlSB_lEEESJ_SK_NS4_8TiledMMAINS4_8MMA_AtomIJNS4_4SM904GMMA25MMA_64x16x16_F32F16F16_SSILNSO_5MajorE0ELSQ_0ELNSO_7ScaleInE1ELSR_1EEEEEENS4_6LayoutISC_NS5_IJNSA_ILi0EEESV_SV_EEEEENS5_IJNS4_10UnderscoreESY_SY_EEEEENS4_13SM90_TMA_LOADENS4_14ComposedLayoutINS4_7SwizzleILi2ELi4ELi3EEENS4_18smem_ptr_flag_bitsILi16EEENSU_INS5_IJNSA_ILi8EEESH_EEENS5_IJSH_SB_EEEEEEEvNS4_8identityES11_S1B_vS1C_EENS_8epilogue10collective6detail29Sm90TmaWarpSpecializedAdapterINS1F_15DefaultEpilogueISJ_SK_SK_NS1E_6thread17LinearCombinationISJ_Li1EffLNS1J_9ScaleType4KindE0ELNS_15FloatRoundStyleE2ESJ_EENS1_15EpilogueDefaultEEEEEvvEEEEvNT_6ParamsE,"a",@progbits
	.sectionflags	@""
	.align	4
.nv.constant0._ZN7cutlass13device_kernelINS_4gemm6kernel13GemmUniversalIN4cute5tupleIJiiiiEEENS1_10collective13CollectiveMmaINS1_34MainloopSm90TmaGmmaWarpSpecializedILi25ENS5_IJNS4_1CILi1EEESB_SB_EEENS1_32KernelTmaWarpSpecializedPingpongEEENS5_IJNSA_ILi64EEENSA_ILi80EEENSA_ILi32EEEEEENS_6half_tENS5_IJlSB_lEEESJ_SK_NS4_8TiledMMAINS4_8MMA_AtomIJNS4_4SM904GMMA25MMA_64x16x16_F32F16F16_SSILNSO_5MajorE0ELSQ_0ELNSO_7ScaleInE1ELSR_1EEEEEENS4_6LayoutISC_NS5_IJNSA_ILi0EEESV_SV_EEEEENS5_IJNS4_10UnderscoreESY_SY_EEEEENS4_13SM90_TMA_LOADENS4_14ComposedLayoutINS4_7SwizzleILi2ELi4ELi3EEENS4_18smem_ptr_flag_bitsILi16EEENSU_INS5_IJNSA_ILi8EEESH_EEENS5_IJSH_SB_EEEEEEEvNS4_8identityES11_S1B_vS1C_EENS_8epilogue10collective6detail29Sm90TmaWarpSpecializedAdapterINS1F_15DefaultEpilogueISJ_SK_SK_NS1E_6thread17LinearCombinationISJ_Li1EffLNS1J_9ScaleType4KindE0ELNS_15FloatRoundStyleE2ESJ_EENS1_15EpilogueDefaultEEEEEvvEEEEvNT_6ParamsE:
	.zero		1664


//--------------------- SYMBOLS --------------------------

	.type		.nv.reservedSmem.offset0,@object
	.size		.nv.reservedSmem.offset0,0x4
	.type		__assertfail,@function
